	.target	sm_90a

	.elftype	@"ET_EXEC"


//--------------------- .note.nv.tkinfo           --------------------------
	.section	.note.nv.tkinfo,"",@"SHT_NOTE"
	.sectionflags	@"SHF_NOTE_NV_TKINFO"
	.tkinfo
        /*0018*/ 	.word	0x00000002
        /*0030*/ 	.string	""
        /*0030*/ 	.string	"ptxas"
        /*0030*/ 	.string	"Cuda compilation tools, release 13.0, V13.0.88"
        /*0030*/ 	.string	"Build cuda_13.0.r13.0/compiler.36424714_0"
        /*0030*/ 	.string	"-arch sm_90a -m 64 "



//--------------------- .note.nv.cuinfo           --------------------------
	.section	.note.nv.cuinfo,"",@"SHT_NOTE"
	.sectionflags	@"SHF_NOTE_NV_CUINFO"
        /*0018*/ 	.short	0x0002
        /*001a*/ 	.short	0x005a
        /*001c*/ 	.short	0x0082
	.zero		2


//--------------------- .nv.info                  --------------------------
	.section	.nv.info,"",@"SHT_CUDA_INFO"
	.align	4


	//----- nvinfo : EIATTR_REGCOUNT
	.align		4
        /*0000*/ 	.byte	0x04, 0x2f
        /*0002*/ 	.short	(.L_12 - .L_11)
	.align		4
.L_11:
        /*0004*/ 	.word	index@(_ZN7cutlass13device_kernelINS_4gemm6kernel13GemmUniversalIN4cute5tupleIJiiiiEEENS1_10collective13CollectiveMmaINS1_37MainloopSm90TmaGmmaWarpSpecializedFP8ILi3ENS5_IJNS4_1CILi1EEENSA_ILi2EEESB_EEENS1_35KernelTmaWarpSpecializedCooperativeEEENS5_IJNSA_ILi256EEESG_NSA_ILi128EEEEEENS_12float_e4m3_tENS5_IJlSB_lEEESJ_SK_NS4_8TiledMMAINS4_8MMA_AtomIJNS4_4SM904GMMA31MMA_64x256x32_F32E4M3E4M3_SS_TNILNSO_7ScaleInE1ELSQ_1EEEEEENS4_6LayoutINS5_IJSC_SB_SB_EEENS5_IJSB_NSA_ILi0EEESV_EEEEENS5_IJNS4_10UnderscoreESY_SY_EEEEENS4_23SM90_TMA_LOAD_MULTICASTENS4_14ComposedLayoutINS4_7SwizzleILi3ELi4ELi3EEENS4_18smem_ptr_flag_bitsILi8EEENST_INS5_IJNSA_ILi8EEESH_EEENS5_IJSH_SB_EEEEEEEvNS4_8identityENS4_13SM90_TMA_LOADES1B_vS1C_EENS_8epilogue10collective6detail29Sm90TmaWarpSpecializedAdapterINS1G_15DefaultEpilogueISJ_SK_SK_NS1F_6thread17LinearCombinationISJ_Li1EffLNS1K_9ScaleType4KindE0ELNS_15FloatRoundStyleE2ESJ_EENS1_15EpilogueDefaultEEEEEvvEEEEvNT_6ParamsE)
        /*0008*/ 	.word	0x000000a8


	//----- nvinfo : EIATTR_FRAME_SIZE
	.align		4
.L_12:
        /*000c*/ 	.byte	0x04, 0x11
        /*000e*/ 	.short	(.L_14 - .L_13)
	.align		4
.L_13:
        /*0010*/ 	.word	index@(_ZN7cutlass13device_kernelINS_4gemm6kernel13GemmUniversalIN4cute5tupleIJiiiiEEENS1_10collective13CollectiveMmaINS1_37MainloopSm90TmaGmmaWarpSpecializedFP8ILi3ENS5_IJNS4_1CILi1EEENSA_ILi2EEESB_EEENS1_35KernelTmaWarpSpecializedCooperativeEEENS5_IJNSA_ILi256EEESG_NSA_ILi128EEEEEENS_12float_e4m3_tENS5_IJlSB_lEEESJ_SK_NS4_8TiledMMAINS4_8MMA_AtomIJNS4_4SM904GMMA31MMA_64x256x32_F32E4M3E4M3_SS_TNILNSO_7ScaleInE1ELSQ_1EEEEEENS4_6LayoutINS5_IJSC_SB_SB_EEENS5_IJSB_NSA_ILi0EEESV_EEEEENS5_IJNS4_10UnderscoreESY_SY_EEEEENS4_23SM90_TMA_LOAD_MULTICASTENS4_14ComposedLayoutINS4_7SwizzleILi3ELi4ELi3EEENS4_18smem_ptr_flag_bitsILi8EEENST_INS5_IJNSA_ILi8EEESH_EEENS5_IJSH_SB_EEEEEEEvNS4_8identityENS4_13SM90_TMA_LOADES1B_vS1C_EENS_8epilogue10collective6detail29Sm90TmaWarpSpecializedAdapterINS1G_15DefaultEpilogueISJ_SK_SK_NS1F_6thread17LinearCombinationISJ_Li1EffLNS1K_9ScaleType4KindE0ELNS_15FloatRoundStyleE2ESJ_EENS1_15EpilogueDefaultEEEEEvvEEEEvNT_6ParamsE)
        /*0014*/ 	.word	0x00000cc8


	//----- nvinfo : EIATTR_MIN_STACK_SIZE
	.align		4
.L_14:
        /*0018*/ 	.byte	0x04, 0x12
        /*001a*/ 	.short	(.L_16 - .L_15)
	.align		4
.L_15:
        /*001c*/ 	.word	index@(_ZN7cutlass13device_kernelINS_4gemm6kernel13GemmUniversalIN4cute5tupleIJiiiiEEENS1_10collective13CollectiveMmaINS1_37MainloopSm90TmaGmmaWarpSpecializedFP8ILi3ENS5_IJNS4_1CILi1EEENSA_ILi2EEESB_EEENS1_35KernelTmaWarpSpecializedCooperativeEEENS5_IJNSA_ILi256EEESG_NSA_ILi128EEEEEENS_12float_e4m3_tENS5_IJlSB_lEEESJ_SK_NS4_8TiledMMAINS4_8MMA_AtomIJNS4_4SM904GMMA31MMA_64x256x32_F32E4M3E4M3_SS_TNILNSO_7ScaleInE1ELSQ_1EEEEEENS4_6LayoutINS5_IJSC_SB_SB_EEENS5_IJSB_NSA_ILi0EEESV_EEEEENS5_IJNS4_10UnderscoreESY_SY_EEEEENS4_23SM90_TMA_LOAD_MULTICASTENS4_14ComposedLayoutINS4_7SwizzleILi3ELi4ELi3EEENS4_18smem_ptr_flag_bitsILi8EEENST_INS5_IJNSA_ILi8EEESH_EEENS5_IJSH_SB_EEEEEEEvNS4_8identityENS4_13SM90_TMA_LOADES1B_vS1C_EENS_8epilogue10collective6detail29Sm90TmaWarpSpecializedAdapterINS1G_15DefaultEpilogueISJ_SK_SK_NS1F_6thread17LinearCombinationISJ_Li1EffLNS1K_9ScaleType4KindE0ELNS_15FloatRoundStyleE2ESJ_EENS1_15EpilogueDefaultEEEEEvvEEEEvNT_6ParamsE)
        /*0020*/ 	.word	0x00000cc8
.L_16:


//--------------------- .nv.compat                --------------------------
	.section	.nv.compat,"",@"SHT_CUDA_COMPAT_INFO"
	.align	4
        /*0000*/ 	.byte	0x02, 0x09, 0x01, 0x00, 0x02, 0x02, 0x04, 0x00, 0x02, 0x05, 0x05, 0x00, 0x03, 0x07, 0x01, 0x01
        /*0010*/ 	.byte	0x02, 0x03, 0x01, 0x00, 0x02, 0x06, 0x01, 0x00, 0x04, 0x0b, 0x08, 0x00, 0x00, 0x00, 0x00, 0x00
        /*0020*/ 	.byte	0x00, 0x00, 0x00, 0x00


//--------------------- .nv.info._ZN7cutlass13device_kernelINS_4gemm6kernel13GemmUniversalIN4cute5tupleIJiiiiEEENS1_10collective13CollectiveMmaINS1_37MainloopSm90TmaGmmaWarpSpecializedFP8ILi3ENS5_IJNS4_1CILi1EEENSA_ILi2EEESB_EEENS1_35KernelTmaWarpSpecializedCooperativeEEENS5_IJNSA_ILi256EEESG_NSA_ILi128EEEEEENS_12float_e4m3_tENS5_IJlSB_lEEESJ_SK_NS4_8TiledMMAINS4_8MMA_AtomIJNS4_4SM904GMMA31MMA_64x256x32_F32E4M3E4M3_SS_TNILNSO_7ScaleInE1ELSQ_1EEEEEENS4_6LayoutINS5_IJSC_SB_SB_EEENS5_IJSB_NSA_ILi0EEESV_EEEEENS5_IJNS4_10UnderscoreESY_SY_EEEEENS4_23SM90_TMA_LOAD_MULTICASTENS4_14ComposedLayoutINS4_7SwizzleILi3ELi4ELi3EEENS4_18smem_ptr_flag_bitsILi8EEENST_INS5_IJNSA_ILi8EEESH_EEENS5_IJSH_SB_EEEEEEEvNS4_8identityENS4_13SM90_TMA_LOADES1B_vS1C_EENS_8epilogue10collective6detail29Sm90TmaWarpSpecializedAdapterINS1G_15DefaultEpilogueISJ_SK_SK_NS1F_6thread17LinearCombinationISJ_Li1EffLNS1K_9ScaleType4KindE0ELNS_15FloatRoundStyleE2ESJ_EENS1_15EpilogueDefaultEEEEEvvEEEEvNT_6ParamsE --------------------------
	.section	.nv.info._ZN7cutlass13device_kernelINS_4gemm6kernel13GemmUniversalIN4cute5tupleIJiiiiEEENS1_10collective13CollectiveMmaINS1_37MainloopSm90TmaGmmaWarpSpecializedFP8ILi3ENS5_IJNS4_1CILi1EEENSA_ILi2EEESB_EEENS1_35KernelTmaWarpSpecializedCooperativeEEENS5_IJNSA_ILi256EEESG_NSA_ILi128EEEEEENS_12float_e4m3_tENS5_IJlSB_lEEESJ_SK_NS4_8TiledMMAINS4_8MMA_AtomIJNS4_4SM904GMMA31MMA_64x256x32_F32E4M3E4M3_SS_TNILNSO_7ScaleInE1ELSQ_1EEEEEENS4_6LayoutINS5_IJSC_SB_SB_EEENS5_IJSB_NSA_ILi0EEESV_EEEEENS5_IJNS4_10UnderscoreESY_SY_EEEEENS4_23SM90_TMA_LOAD_MULTICASTENS4_14ComposedLayoutINS4_7SwizzleILi3ELi4ELi3EEENS4_18smem_ptr_flag_bitsILi8EEENST_INS5_IJNSA_ILi8EEESH_EEENS5_IJSH_SB_EEEEEEEvNS4_8identityENS4_13SM90_TMA_LOADES1B_vS1C_EENS_8epilogue10collective6detail29Sm90TmaWarpSpecializedAdapterINS1G_15DefaultEpilogueISJ_SK_SK_NS1F_6thread17LinearCombinationISJ_Li1EffLNS1K_9ScaleType4KindE0ELNS_15FloatRoundStyleE2ESJ_EENS1_15EpilogueDefaultEEEEEvvEEEEvNT_6ParamsE,"",@"SHT_CUDA_INFO"
	.sectionflags	@""
	.align	4


	//----- nvinfo : EIATTR_CUDA_API_VERSION
	.align		4
        /*0000*/ 	.byte	0x04, 0x37
        /*0002*/ 	.short	(.L_18 - .L_17)
.L_17:
        /*0004*/ 	.word	0x00000082


	//----- nvinfo : EIATTR_KPARAM_INFO
	.align		4
.L_18:
        /*0008*/ 	.byte	0x04, 0x17
        /*000a*/ 	.short	(.L_20 - .L_19)
.L_19:
        /*000c*/ 	.word	0x00000000
        /*0010*/ 	.short	0x0000
        /*0012*/ 	.short	0x0070
        /*0014*/ 	.byte	0x00, 0xf0, 0x01, 0x10


	//----- nvinfo : EIATTR_SPARSE_MMA_MASK
	.align		4
.L_20:
        /*0018*/ 	.byte	0x03, 0x50
        /*001a*/ 	.short	0x0000


	//----- nvinfo : EIATTR_MAXREG_COUNT
	.align		4
        /*001c*/ 	.byte	0x03, 0x1b
        /*001e*/ 	.short	0x00a8


	//----- nvinfo : EIATTR_NUM_BARRIERS
	.align		4
        /*0020*/ 	.byte	0x02, 0x4c
        /*0022*/ 	.byte	0x01
	.zero		1


	//----- nvinfo : EIATTR_ANNOTATIONS
	.align		4
        /*0024*/ 	.byte	0x04, 0x55
        /*0026*/ 	.short	(.L_22 - .L_21)


	//   ....[0]....
.L_21:
        /*0028*/ 	.word	0x00000001
        /*002c*/ 	.byte	0x50, 0x06, 0x00, 0x00, 0x01, 0x00, 0x00, 0x00, 0x80, 0x08, 0x00, 0x00, 0x01, 0x00, 0x00, 0x00
        /* <DEDUP_REMOVED lines=2037> */
        /*7f8c*/ 	.byte	0xf0, 0x9a, 0x02, 0x00, 0x01, 0x00, 0x00, 0x00, 0x40, 0x9b, 0x02, 0x00


	//----- nvinfo : EIATTR_MERCURY_ISA_VERSION
	.align		4
.L_22:
        /*7f98*/ 	.byte	0x03, 0x5f
        /*7f9a*/ 	.short	0x0101


	//----- nvinfo : EIATTR_INT_WARP_WIDE_INSTR_OFFSETS
	.align		4
        /*7f9c*/ 	.byte	0x04, 0x31
        /*7f9e*/ 	.short	(.L_24 - .L_23)


	//   ....[0]....
.L_23:
        /*7fa0*/ 	.word	0x00000510


	//   ....[1]....
        /*7fa4*/ 	.word	0x00000530


	//   ....[2]....
        /*7fa8*/ 	.word	0x00000680


	//----- nvinfo : EIATTR_COOP_GROUP_MASK_REGIDS
	.align		4
.L_24:
        /*7fac*/ 	.byte	0x04, 0x29
        /*7fae*/ 	.short	(.L_26 - .L_25)


	//   ....[0]....
.L_25:
        /*7fb0*/ 	.word	0xffffffff


	//   ....[1]....
        /*7fb4*/ 	.word	0xffffffff


	//   ....[2]....
        /*7fb8*/ 	.word	0xffffffff


	//   ....[3]....
        /*7fbc*/ 	.word	0xffffffff


	//   ....[4]....
        /*7fc0*/ 	.word	0xffffffff


	//   ....[5]....
        /*7fc4*/ 	.word	0xffffffff


	//----- nvinfo : EIATTR_COOP_GROUP_INSTR_OFFSETS
	.align		4
.L_26:
        /*7fc8*/ 	.byte	0x04, 0x28
        /*7fca*/ 	.short	(.L_28 - .L_27)


	//   ....[0]....
.L_27:
        /*7fcc*/ 	.word	0x00000070


	//   ....[1]....
        /*7fd0*/ 	.word	0x00000080


	//   ....[2]....
        /*7fd4*/ 	.word	0x000001a0


	//   ....[3]....
        /*7fd8*/ 	.word	0x000003a0


	//   ....[4]....
        /*7fdc*/ 	.word	0x00000790


	//   ....[5]....
        /*7fe0*/ 	.word	0x000028e0


	//----- nvinfo : EIATTR_REG_RECONFIG
	.align		4
.L_28:
        /*7fe4*/ 	.byte	0x01, 0x54
	.zero		2


	//----- nvinfo : EIATTR_MBARRIER_INSTR_OFFSETS
	.align		4
        /*7fe8*/ 	.byte	0x04, 0x39
        /*7fea*/ 	.short	(.L_30 - .L_29)


	//   ....[0]....
.L_29:
        /*7fec*/ 	.word	0x00000320
        /*7ff0*/ 	.word	0x000000ff
        /*7ff4*/ 	.word	0x00000000
        /*7ff8*/ 	.short	0x0100
        /*7ffa*/ 	.byte	0x09
	.zero		1


	//   ....[1]....
        /*7ffc*/ 	.word	0x00000330
        /*8000*/ 	.word	0x000000ff
        /*8004*/ 	.word	0x00000018
        /*8008*/ 	.short	0x0100
        /*800a*/ 	.byte	0x09
	.zero		1


	//   ....[2]....
        /*800c*/ 	.word	0x00000340
        /*8010*/ 	.word	0x000000ff
        /*8014*/ 	.word	0x00000008
        /*8018*/ 	.short	0x0100
        /*801a*/ 	.byte	0x09
	.zero		1


	//   ....[3]....
        /*801c*/ 	.word	0x00000350
        /*8020*/ 	.word	0x000000ff
        /*8024*/ 	.word	0x00000020
        /*8028*/ 	.short	0x0100
        /*802a*/ 	.byte	0x09
	.zero		1


	//   ....[4]....
        /*802c*/ 	.word	0x00000360
        /*8030*/ 	.word	0x000000ff
        /*8034*/ 	.word	0x00000010
        /*8038*/ 	.short	0x0100
        /*803a*/ 	.byte	0x09
	.zero		1


	//   ....[5]....
        /*803c*/ 	.word	0x00000370
        /*8040*/ 	.word	0x000000ff
        /*8044*/ 	.word	0x00000028
        /*8048*/ 	.short	0x0100
        /*804a*/ 	.byte	0x09
	.zero		1


	//   ....[6]....
        /*804c*/ 	.word	0x00000710
        /*8050*/ 	.word	0x000000ff
        /*8054*/ 	.word	0x00000040
        /*8058*/ 	.short	0x0100
        /*805a*/ 	.byte	0x06
	.zero		1


	//   ....[7]....
        /*805c*/ 	.word	0x00000740
        /*8060*/ 	.word	0x000000ff
        /*8064*/ 	.word	0x00000048
        /*8068*/ 	.short	0x0100
        /*806a*/ 	.byte	0x06
	.zero		1


	//   ....[8]....
        /*806c*/ 	.word	0x00002cd0
        /*8070*/ 	.word	0x000000ff
        /*8074*/ 	.word	0x00000000
        /*8078*/ 	.short	0x010a
        /*807a*/ 	.byte	0x06
	.zero		1


	//   ....[9]....
        /*807c*/ 	.word	0x00002d10
        /*8080*/ 	.word	0x000000ff
        /*8084*/ 	.word	0x00000000
        /*8088*/ 	.short	0x010a
        /*808a*/ 	.byte	0x06
	.zero		1


	//   ....[10]....
        /*808c*/ 	.word	0x00009020
        /*8090*/ 	.word	0x000000ff
        /*8094*/ 	.word	0x00000000
        /*8098*/ 	.short	0x010a
        /*809a*/ 	.byte	0x10
	.zero		1


	//   ....[11]....
        /*809c*/ 	.word	0x00009060
        /*80a0*/ 	.word	0x000000ff
        /*80a4*/ 	.word	0x00000000
        /*80a8*/ 	.short	0x010a
        /*80aa*/ 	.byte	0x10
	.zero		1


	//   ....[12]....
        /*80ac*/ 	.word	0x000118a0
        /*80b0*/ 	.word	0x00000000
        /*80b4*/ 	.word	0x00000000
        /*80b8*/ 	.short	0x0101
        /*80ba*/ 	.byte	0x3f
	.zero		1


	//   ....[13]....
        /*80bc*/ 	.word	0x00015390
        /*80c0*/ 	.word	0x00000000
        /*80c4*/ 	.word	0x00000000
        /*80c8*/ 	.short	0x0101
        /*80ca*/ 	.byte	0x3f
	.zero		1


	//   ....[14]....
        /*80cc*/ 	.word	0x00028de0
        /*80d0*/ 	.word	0x00000012
        /*80d4*/ 	.word	0x00000018
        /*80d8*/ 	.short	0x010a
        /*80da*/ 	.byte	0x3f
	.zero		1


	//   ....[15]....
        /*80dc*/ 	.word	0x00029180
        /*80e0*/ 	.word	0x00000002
        /*80e4*/ 	.word	0x00000048
        /*80e8*/ 	.short	0x0101
        /*80ea*/ 	.byte	0x3f
	.zero		1


	//   ....[16]....
        /*80ec*/ 	.word	0x00029910
        /*80f0*/ 	.word	0x00000005
        /*80f4*/ 	.word	0x00000000
        /*80f8*/ 	.short	0x010a
        /*80fa*/ 	.byte	0x3f
	.zero		1


	//   ....[17]....
        /*80fc*/ 	.word	0x000299a0
        /*8100*/ 	.word	0x00000007
        /*8104*/ 	.word	0x00000000
        /*8108*/ 	.short	0x010a
        /*810a*/ 	.byte	0x3f
	.zero		1


	//   ....[18]....
        /*810c*/ 	.word	0x00029a30
        /*8110*/ 	.word	0x00000003
        /*8114*/ 	.word	0x00000000
        /*8118*/ 	.short	0x010a
        /*811a*/ 	.byte	0x3f
	.zero		1


	//   ....[19]....
        /*811c*/ 	.word	0x00029aa0
        /*8120*/ 	.word	0x00000003
        /*8124*/ 	.word	0x00000000
        /*8128*/ 	.short	0x010a
        /*812a*/ 	.byte	0x3f
	.zero		1


	//   ....[20]....
        /*812c*/ 	.word	0x00029b10
        /*8130*/ 	.word	0x00000002
        /*8134*/ 	.word	0x00000000
        /*8138*/ 	.short	0x010a
        /*813a*/ 	.byte	0x3f
	.zero		1


	//   ....[21]....
        /*813c*/ 	.word	0x00029bf0
        /*8140*/ 	.word	0x00000012
        /*8144*/ 	.word	0x00000018
        /*8148*/ 	.short	0x010a
        /*814a*/ 	.byte	0x3f
	.zero		1


	//   ....[22]....
        /*814c*/ 	.word	0x00029cc0
        /*8150*/ 	.word	0x00000005
        /*8154*/ 	.word	0x00000000
        /*8158*/ 	.short	0x010a
        /*815a*/ 	.byte	0x3f
	.zero		1


	//   ....[23]....
        /*815c*/ 	.word	0x00029d10
        /*8160*/ 	.word	0x00000007
        /*8164*/ 	.word	0x00000000
        /*8168*/ 	.short	0x010a
        /*816a*/ 	.byte	0x3f
	.zero		1


	//----- nvinfo : EIATTR_NUM_MBARRIERS
	.align		4
.L_30:
        /*816c*/ 	.byte	0x03, 0x38
        /*816e*/ 	.short	0x0008


	//----- nvinfo : EIATTR_EXIT_INSTR_OFFSETS
	.align		4
        /*8170*/ 	.byte	0x04, 0x1c
        /*8172*/ 	.short	(.L_32 - .L_31)


	//   ....[0]....
.L_31:
        /*8174*/ 	.word	0x00000920


	//   ....[1]....
        /*8178*/ 	.word	0x000011c0


	//   ....[2]....
        /*817c*/ 	.word	0x000284e0


	//   ....[3]....
        /*8180*/ 	.word	0x00028a80


	//   ....[4]....
        /*8184*/ 	.word	0x00029a80


	//----- nvinfo : EIATTR_MAX_THREADS
	.align		4
.L_32:
        /*8188*/ 	.byte	0x04, 0x05
        /*818a*/ 	.short	(.L_34 - .L_33)
.L_33:
        /*818c*/ 	.word	0x00000180
        /*8190*/ 	.word	0x00000001
        /*8194*/ 	.word	0x00000001


	//----- nvinfo : EIATTR_CRS_STACK_SIZE
	.align		4
.L_34:
        /*8198*/ 	.byte	0x04, 0x1e
        /*819a*/ 	.short	(.L_36 - .L_35)
.L_35:
        /*819c*/ 	.word	0x00000000


	//----- nvinfo : EIATTR_CBANK_PARAM_SIZE
	.align		4
.L_36:
        /*81a0*/ 	.byte	0x03, 0x19
        /*81a2*/ 	.short	0x0470


	//----- nvinfo : EIATTR_PARAM_CBANK
	.align		4
        /*81a4*/ 	.byte	0x04, 0x0a
        /*81a6*/ 	.short	(.L_38 - .L_37)
	.align		4
.L_37:
        /*81a8*/ 	.word	index@(.nv.constant0._ZN7cutlass13device_kernelINS_4gemm6kernel13GemmUniversalIN4cute5tupleIJiiiiEEENS1_10collective13CollectiveMmaINS1_37MainloopSm90TmaGmmaWarpSpecializedFP8ILi3ENS5_IJNS4_1CILi1EEENSA_ILi2EEESB_EEENS1_35KernelTmaWarpSpecializedCooperativeEEENS5_IJNSA_ILi256EEESG_NSA_ILi128EEEEEENS_12float_e4m3_tENS5_IJlSB_lEEESJ_SK_NS4_8TiledMMAINS4_8MMA_AtomIJNS4_4SM904GMMA31MMA_64x256x32_F32E4M3E4M3_SS_TNILNSO_7ScaleInE1ELSQ_1EEEEEENS4_6LayoutINS5_IJSC_SB_SB_EEENS5_IJSB_NSA_ILi0EEESV_EEEEENS5_IJNS4_10UnderscoreESY_SY_EEEEENS4_23SM90_TMA_LOAD_MULTICASTENS4_14ComposedLayoutINS4_7SwizzleILi3ELi4ELi3EEENS4_18smem_ptr_flag_bitsILi8EEENST_INS5_IJNSA_ILi8EEESH_EEENS5_IJSH_SB_EEEEEEEvNS4_8identityENS4_13SM90_TMA_LOADES1B_vS1C_EENS_8epilogue10collective6detail29Sm90TmaWarpSpecializedAdapterINS1G_15DefaultEpilogueISJ_SK_SK_NS1F_6thread17LinearCombinationISJ_Li1EffLNS1K_9ScaleType4KindE0ELNS_15FloatRoundStyleE2ESJ_EENS1_15EpilogueDefaultEEEEEvvEEEEvNT_6ParamsE)
        /*81ac*/ 	.short	0x0210
        /*81ae*/ 	.short	0x0470


	//----- nvinfo : EIATTR_SW_WAR
	.align		4
.L_38:
        /*81b0*/ 	.byte	0x04, 0x36
        /*81b2*/ 	.short	(.L_40 - .L_39)
.L_39:
        /*81b4*/ 	.word	0x00000008
.L_40:


//--------------------- .nv.callgraph             --------------------------
	.section	.nv.callgraph,"",@"SHT_CUDA_CALLGRAPH"
	.align	4
	.sectionentsize	8
	.align		4
        /*0000*/ 	.word	0x00000000
	.align		4
        /*0004*/ 	.word	0xffffffff
	.align		4
        /*0008*/ 	.word	0x00000000
	.align		4
        /*000c*/ 	.word	0xfffffffe
	.align		4
        /*0010*/ 	.word	0x00000000
	.align		4
        /*0014*/ 	.word	0xfffffffd
	.align		4
        /*0018*/ 	.word	0x00000000
	.align		4
        /*001c*/ 	.word	0xfffffffc


//--------------------- .nv.constant4             --------------------------
	.section	.nv.constant4,"a",@progbits
	.align	8
	.align		8
.nv.constant4:
        /*0000*/ 	.dword	_ZN39_INTERNAL_35329567_4_k_cu_1350bf24_44584cuda3std3__45__cpo5beginE
	.align		8
        /*0008*/ 	.dword	_ZN39_INTERNAL_35329567_4_k_cu_1350bf24_44584cuda3std3__45__cpo3endE
	.align		8
        /*0010*/ 	.dword	_ZN39_INTERNAL_35329567_4_k_cu_1350bf24_44584cuda3std3__45__cpo6cbeginE
	.align		8
        /*0018*/ 	.dword	_ZN39_INTERNAL_35329567_4_k_cu_1350bf24_44584cuda3std3__45__cpo4cendE
	.align		8
        /*0020*/ 	.dword	_ZN39_INTERNAL_35329567_4_k_cu_1350bf24_44584cuda3std3__441_GLOBAL__N__35329567_4_k_cu_1350bf24_44586ignoreE
	.align		8
        /*0028*/ 	.dword	_ZN39_INTERNAL_35329567_4_k_cu_1350bf24_44584cuda3std3__419piecewise_constructE
	.align		8
        /*0030*/ 	.dword	_ZN39_INTERNAL_35329567_4_k_cu_1350bf24_44584cuda3std3__48in_placeE
	.align		8
        /*0038*/ 	.dword	_ZN39_INTERNAL_35329567_4_k_cu_1350bf24_44584cuda3std6ranges3__45__cpo4swapE
	.align		8
        /*0040*/ 	.dword	_ZN39_INTERNAL_35329567_4_k_cu_1350bf24_44584cuda3std6ranges3__45__cpo9iter_moveE
	.align		8
        /*0048*/ 	.dword	_ZN39_INTERNAL_35329567_4_k_cu_1350bf24_44584cute7productE
	.align		8
        /*0050*/ 	.dword	_ZN39_INTERNAL_35329567_4_k_cu_1350bf24_44584cute1_E


//--------------------- .text._ZN7cutlass13device_kernelINS_4gemm6kernel13GemmUniversalIN4cute5tupleIJiiiiEEENS1_10collective13CollectiveMmaINS1_37MainloopSm90TmaGmmaWarpSpecializedFP8ILi3ENS5_IJNS4_1CILi1EEENSA_ILi2EEESB_EEENS1_35KernelTmaWarpSpecializedCooperativeEEENS5_IJNSA_ILi256EEESG_NSA_ILi128EEEEEENS_12float_e4m3_tENS5_IJlSB_lEEESJ_SK_NS4_8TiledMMAINS4_8MMA_AtomIJNS4_4SM904GMMA31MMA_64x256x32_F32E4M3E4M3_SS_TNILNSO_7ScaleInE1ELSQ_1EEEEEENS4_6LayoutINS5_IJSC_SB_SB_EEENS5_IJSB_NSA_ILi0EEESV_EEEEENS5_IJNS4_10UnderscoreESY_SY_EEEEENS4_23SM90_TMA_LOAD_MULTICASTENS4_14ComposedLayoutINS4_7SwizzleILi3ELi4ELi3EEENS4_18smem_ptr_flag_bitsILi8EEENST_INS5_IJNSA_ILi8EEESH_EEENS5_IJSH_SB_EEEEEEEvNS4_8identityENS4_13SM90_TMA_LOADES1B_vS1C_EENS_8epilogue10collective6detail29Sm90TmaWarpSpecializedAdapterINS1G_15DefaultEpilogueISJ_SK_SK_NS1F_6thread17LinearCombinationISJ_Li1EffLNS1K_9ScaleType4KindE0ELNS_15FloatRoundStyleE2ESJ_EENS1_15EpilogueDefaultEEEEEvvEEEEvNT_6ParamsE --------------------------
	.section	.text._ZN7cutlass13device_kernelINS_4gemm6kernel13GemmUniversalIN4cute5tupleIJiiiiEEENS1_10collective13CollectiveMmaINS1_37MainloopSm90TmaGmmaWarpSpecializedFP8ILi3ENS5_IJNS4_1CILi1EEENSA_ILi2EEESB_EEENS1_35KernelTmaWarpSpecializedCooperativeEEENS5_IJNSA_ILi256EEESG_NSA_ILi128EEEEEENS_12float_e4m3_tENS5_IJlSB_lEEESJ_SK_NS4_8TiledMMAINS4_8MMA_AtomIJNS4_4SM904GMMA31MMA_64x256x32_F32E4M3E4M3_SS_TNILNSO_7ScaleInE1ELSQ_1EEEEEENS4_6LayoutINS5_IJSC_SB_SB_EEENS5_IJSB_NSA_ILi0EEESV_EEEEENS5_IJNS4_10UnderscoreESY_SY_EEEEENS4_23SM90_TMA_LOAD_MULTICASTENS4_14ComposedLayoutINS4_7SwizzleILi3ELi4ELi3EEENS4_18smem_ptr_flag_bitsILi8EEENST_INS5_IJNSA_ILi8EEESH_EEENS5_IJSH_SB_EEEEEEEvNS4_8identityENS4_13SM90_TMA_LOADES1B_vS1C_EENS_8epilogue10collective6detail29Sm90TmaWarpSpecializedAdapterINS1G_15DefaultEpilogueISJ_SK_SK_NS1F_6thread17LinearCombinationISJ_Li1EffLNS1K_9ScaleType4KindE0ELNS_15FloatRoundStyleE2ESJ_EENS1_15EpilogueDefaultEEEEEvvEEEEvNT_6ParamsE,"ax",@progbits
	.align	128
.text._ZN7cutlass13device_kernelINS_4gemm6kernel13GemmUniversalIN4cute5tupleIJiiiiEEENS1_10collective13CollectiveMmaINS1_37MainloopSm90TmaGmmaWarpSpecializedFP8ILi3ENS5_IJNS4_1CILi1EEENSA_ILi2EEESB_EEENS1_35KernelTmaWarpSpecializedCooperativeEEENS5_IJNSA_ILi256EEESG_NSA_ILi128EEEEEENS_12float_e4m3_tENS5_IJlSB_lEEESJ_SK_NS4_8TiledMMAINS4_8MMA_AtomIJNS4_4SM904GMMA31MMA_64x256x32_F32E4M3E4M3_SS_TNILNSO_7ScaleInE1ELSQ_1EEEEEENS4_6LayoutINS5_IJSC_SB_SB_EEENS5_IJSB_NSA_ILi0EEESV_EEEEENS5_IJNS4_10UnderscoreESY_SY_EEEEENS4_23SM90_TMA_LOAD_MULTICASTENS4_14ComposedLayoutINS4_7SwizzleILi3ELi4ELi3EEENS4_18smem_ptr_flag_bitsILi8EEENST_INS5_IJNSA_ILi8EEESH_EEENS5_IJSH_SB_EEEEEEEvNS4_8identityENS4_13SM90_TMA_LOADES1B_vS1C_EENS_8epilogue10collective6detail29Sm90TmaWarpSpecializedAdapterINS1G_15DefaultEpilogueISJ_SK_SK_NS1F_6thread17LinearCombinationISJ_Li1EffLNS1K_9ScaleType4KindE0ELNS_15FloatRoundStyleE2ESJ_EENS1_15EpilogueDefaultEEEEEvvEEEEvNT_6ParamsE:
        .type           _ZN7cutlass13device_kernelINS_4gemm6kernel13GemmUniversalIN4cute5tupleIJiiiiEEENS1_10collective13CollectiveMmaINS1_37MainloopSm90TmaGmmaWarpSpecializedFP8ILi3ENS5_IJNS4_1CILi1EEENSA_ILi2EEESB_EEENS1_35KernelTmaWarpSpecializedCooperativeEEENS5_IJNSA_ILi256EEESG_NSA_ILi128EEEEEENS_12float_e4m3_tENS5_IJlSB_lEEESJ_SK_NS4_8TiledMMAINS4_8MMA_AtomIJNS4_4SM904GMMA31MMA_64x256x32_F32E4M3E4M3_SS_TNILNSO_7ScaleInE1ELSQ_1EEEEEENS4_6LayoutINS5_IJSC_SB_SB_EEENS5_IJSB_NSA_ILi0EEESV_EEEEENS5_IJNS4_10UnderscoreESY_SY_EEEEENS4_23SM90_TMA_LOAD_MULTICASTENS4_14ComposedLayoutINS4_7SwizzleILi3ELi4ELi3EEENS4_18smem_ptr_flag_bitsILi8EEENST_INS5_IJNSA_ILi8EEESH_EEENS5_IJSH_SB_EEEEEEEvNS4_8identityENS4_13SM90_TMA_LOADES1B_vS1C_EENS_8epilogue10collective6detail29Sm90TmaWarpSpecializedAdapterINS1G_15DefaultEpilogueISJ_SK_SK_NS1F_6thread17LinearCombinationISJ_Li1EffLNS1K_9ScaleType4KindE0ELNS_15FloatRoundStyleE2ESJ_EENS1_15EpilogueDefaultEEEEEvvEEEEvNT_6ParamsE,@function
        .size           _ZN7cutlass13device_kernelINS_4gemm6kernel13GemmUniversalIN4cute5tupleIJiiiiEEENS1_10collective13CollectiveMmaINS1_37MainloopSm90TmaGmmaWarpSpecializedFP8ILi3ENS5_IJNS4_1CILi1EEENSA_ILi2EEESB_EEENS1_35KernelTmaWarpSpecializedCooperativeEEENS5_IJNSA_ILi256EEESG_NSA_ILi128EEEEEENS_12float_e4m3_tENS5_IJlSB_lEEESJ_SK_NS4_8TiledMMAINS4_8MMA_AtomIJNS4_4SM904GMMA31MMA_64x256x32_F32E4M3E4M3_SS_TNILNSO_7ScaleInE1ELSQ_1EEEEEENS4_6LayoutINS5_IJSC_SB_SB_EEENS5_IJSB_NSA_ILi0EEESV_EEEEENS5_IJNS4_10UnderscoreESY_SY_EEEEENS4_23SM90_TMA_LOAD_MULTICASTENS4_14ComposedLayoutINS4_7SwizzleILi3ELi4ELi3EEENS4_18smem_ptr_flag_bitsILi8EEENST_INS5_IJNSA_ILi8EEESH_EEENS5_IJSH_SB_EEEEEEEvNS4_8identityENS4_13SM90_TMA_LOADES1B_vS1C_EENS_8epilogue10collective6detail29Sm90TmaWarpSpecializedAdapterINS1G_15DefaultEpilogueISJ_SK_SK_NS1F_6thread17LinearCombinationISJ_Li1EffLNS1K_9ScaleType4KindE0ELNS_15FloatRoundStyleE2ESJ_EENS1_15EpilogueDefaultEEEEEvvEEEEvNT_6ParamsE,(.L_x_588 - _ZN7cutlass13device_kernelINS_4gemm6kernel13GemmUniversalIN4cute5tupleIJiiiiEEENS1_10collective13CollectiveMmaINS1_37MainloopSm90TmaGmmaWarpSpecializedFP8ILi3ENS5_IJNS4_1CILi1EEENSA_ILi2EEESB_EEENS1_35KernelTmaWarpSpecializedCooperativeEEENS5_IJNSA_ILi256EEESG_NSA_ILi128EEEEEENS_12float_e4m3_tENS5_IJlSB_lEEESJ_SK_NS4_8TiledMMAINS4_8MMA_AtomIJNS4_4SM904GMMA31MMA_64x256x32_F32E4M3E4M3_SS_TNILNSO_7ScaleInE1ELSQ_1EEEEEENS4_6LayoutINS5_IJSC_SB_SB_EEENS5_IJSB_NSA_ILi0EEESV_EEEEENS5_IJNS4_10UnderscoreESY_SY_EEEEENS4_23SM90_TMA_LOAD_MULTICASTENS4_14ComposedLayoutINS4_7SwizzleILi3ELi4ELi3EEENS4_18smem_ptr_flag_bitsILi8EEENST_INS5_IJNSA_ILi8EEESH_EEENS5_IJSH_SB_EEEEEEEvNS4_8identityENS4_13SM90_TMA_LOADES1B_vS1C_EENS_8epilogue10collective6detail29Sm90TmaWarpSpecializedAdapterINS1G_15DefaultEpilogueISJ_SK_SK_NS1F_6thread17LinearCombinationISJ_Li1EffLNS1K_9ScaleType4KindE0ELNS_15FloatRoundStyleE2ESJ_EENS1_15EpilogueDefaultEEEEEvvEEEEvNT_6ParamsE)
        .other          _ZN7cutlass13device_kernelINS_4gemm6kernel13GemmUniversalIN4cute5tupleIJiiiiEEENS1_10collective13CollectiveMmaINS1_37MainloopSm90TmaGmmaWarpSpecializedFP8ILi3ENS5_IJNS4_1CILi1EEENSA_ILi2EEESB_EEENS1_35KernelTmaWarpSpecializedCooperativeEEENS5_IJNSA_ILi256EEESG_NSA_ILi128EEEEEENS_12float_e4m3_tENS5_IJlSB_lEEESJ_SK_NS4_8TiledMMAINS4_8MMA_AtomIJNS4_4SM904GMMA31MMA_64x256x32_F32E4M3E4M3_SS_TNILNSO_7ScaleInE1ELSQ_1EEEEEENS4_6LayoutINS5_IJSC_SB_SB_EEENS5_IJSB_NSA_ILi0EEESV_EEEEENS5_IJNS4_10UnderscoreESY_SY_EEEEENS4_23SM90_TMA_LOAD_MULTICASTENS4_14ComposedLayoutINS4_7SwizzleILi3ELi4ELi3EEENS4_18smem_ptr_flag_bitsILi8EEENST_INS5_IJNSA_ILi8EEESH_EEENS5_IJSH_SB_EEEEEEEvNS4_8identityENS4_13SM90_TMA_LOADES1B_vS1C_EENS_8epilogue10collective6detail29Sm90TmaWarpSpecializedAdapterINS1G_15DefaultEpilogueISJ_SK_SK_NS1F_6thread17LinearCombinationISJ_Li1EffLNS1K_9ScaleType4KindE0ELNS_15FloatRoundStyleE2ESJ_EENS1_15EpilogueDefaultEEEEEvvEEEEvNT_6ParamsE,@"STO_CUDA_ENTRY STV_DEFAULT"
_ZN7cutlass13device_kernelINS_4gemm6kernel13GemmUniversalIN4cute5tupleIJiiiiEEENS1_10collective13CollectiveMmaINS1_37MainloopSm90TmaGmmaWarpSpecializedFP8ILi3ENS5_IJNS4_1CILi1EEENSA_ILi2EEESB_EEENS1_35KernelTmaWarpSpecializedCooperativeEEENS5_IJNSA_ILi256EEESG_NSA_ILi128EEEEEENS_12float_e4m3_tENS5_IJlSB_lEEESJ_SK_NS4_8TiledMMAINS4_8MMA_AtomIJNS4_4SM904GMMA31MMA_64x256x32_F32E4M3E4M3_SS_TNILNSO_7ScaleInE1ELSQ_1EEEEEENS4_6LayoutINS5_IJSC_SB_SB_EEENS5_IJSB_NSA_ILi0EEESV_EEEEENS5_IJNS4_10UnderscoreESY_SY_EEEEENS4_23SM90_TMA_LOAD_MULTICASTENS4_14ComposedLayoutINS4_7SwizzleILi3ELi4ELi3EEENS4_18smem_ptr_flag_bitsILi8EEENST_INS5_IJNSA_ILi8EEESH_EEENS5_IJSH_SB_EEEEEEEvNS4_8identityENS4_13SM90_TMA_LOADES1B_vS1C_EENS_8epilogue10collective6detail29Sm90TmaWarpSpecializedAdapterINS1G_15DefaultEpilogueISJ_SK_SK_NS1F_6thread17LinearCombinationISJ_Li1EffLNS1K_9ScaleType4KindE0ELNS_15FloatRoundStyleE2ESJ_EENS1_15EpilogueDefaultEEEEEvvEEEEvNT_6ParamsE:
[----:B------:R-:W0:Y:S02]  /*0000*/  LDC R1, c[0x0][0x28] ;  /* 0x00000a00ff017b82 */ /* 0x000e240000000800 */
[----:B0-----:R-:W-:Y:S01]  /*0010*/  VIADD R1, R1, 0xfffff338 ;  /* 0xfffff33801017836 */ /* 0x001fe20000000000 */
[----:B------:R-:W0:Y:S01]  /*0020*/  S2R R5, SR_TID.X ;  /* 0x0000000000057919 */ /* 0x000e220000002100 */
[----:B------:R-:W-:Y:S01]  /*0030*/  ELECT P0, URZ, PT ;  /* 0x00000000003f782f */ /* 0x000fe20003800000 */
[----:B------:R-:W-:Y:S01]  /*0040*/  BSSY B0, `(.L_x_0) ;  /* 0x0000015000007945 */ /* 0x000fe20003800000 */
[--C-:B0-----:R-:W-:Y:S02]  /*0050*/  SHF.R.U32.HI R0, RZ, 0x5, R5.reuse ;  /* 0x00000005ff007819 */ /* 0x101fe40000011605 */
[----:B------:R-:W-:-:S03]  /*0060*/  SHF.R.U32.HI R2, RZ, 0x7, R5 ;  /* 0x00000007ff027819 */ /* 0x000fc60000011605 */
[----:B------:R-:W0:Y:S04]  /*0070*/  SHFL.IDX PT, R3, R0, RZ, 0x1f ;  /* 0x00001fff00037589 */ /* 0x000e2800000e0000 */
[----:B------:R-:W1:Y:S01]  /*0080*/  SHFL.IDX PT, R2, R2, RZ, 0x1f ;  /* 0x00001fff02027589 */ /* 0x000e6200000e0000 */
[----:B0-----:R-:W-:Y:S02]  /*0090*/  R2UR UR4, R3 ;  /* 0x00000000030472ca */ /* 0x001fe400000e0000 */
[----:B-1----:R-:W-:-:S11]  /*00a0*/  R2UR UR6, R2 ;  /* 0x00000000020672ca */ /* 0x002fd600000e0000 */
[----:B------:R-:W-:Y:S02]  /*00b0*/  USHF.R.S32.HI UR5, URZ, 0x1f, UR4 ;  /* 0x0000001f3f057899 */ /* 0x000fe40008011404 */
[----:B------:R-:W-:Y:S02]  /*00c0*/  ISETP.NE.OR P0, PT, RZ, UR4, !P0 ;  /* 0x00000004ff007c0c */ /* 0x000fe4000c705670 */
[----:B------:R-:W-:-:S04]  /*00d0*/  ULEA.HI UR5, UR5, UR4, URZ, 0x2 ;  /* 0x0000000405057291 */ /* 0x000fc8000f8f103f */
[----:B------:R-:W-:-:S04]  /*00e0*/  ULOP3.LUT UR5, UR5, 0xfffffffc, URZ, 0xc0, !UPT ;  /* 0xfffffffc05057892 */ /* 0x000fc8000f8ec03f */
[----:B------:R-:W-:-:S03]  /*00f0*/  UIADD3 UR8, UR4, -UR5, URZ ;  /* 0x8000000504087290 */ /* 0x000fc6000fffe03f */
[----:B------:R-:W-:Y:S09]  /*0100*/  @P0 BRA `(.L_x_1) ;  /* 0x0000000000200947 */ /* 0x000ff20003800000 */
[----:B------:R-:W-:Y:S02]  /*0110*/  ULDC.64 UR4, c[0x0][0x198] ;  /* 0x0000660000047ab9 */ /* 0x000fe40000000a00 */
[----:B------:R-:W-:Y:S02]  /*0120*/  UIADD3 UR10, UP0, UR4, 0xf0, URZ ;  /* 0x000000f0040a7890 */ /* 0x000fe4000ff1e03f */
[----:B------:R-:W-:Y:S02]  /*0130*/  UIADD3 UR4, UP1, UR4, 0x1f0, URZ ;  /* 0x000001f004047890 */ /* 0x000fe4000ff3e03f */
[----:B------:R-:W-:Y:S02]  /*0140*/  UIADD3.X UR11, URZ, UR5, URZ, UP0, !UPT ;  /* 0x000000053f0b7290 */ /* 0x000fe400087fe43f */
[----:B------:R-:W-:-:S07]  /*0150*/  UIADD3.X UR5, URZ, UR5, URZ, UP1, !UPT ;  /* 0x000000053f057290 */ /* 0x000fce0008ffe43f */
[----:B------:R0:W-:Y:S02]  /*0160*/  UTMACCTL.PF [UR10] ;  /* 0x000000000a0079b9 */ /* 0x0001e40008040000 */
[----:B------:R0:W-:Y:S02]  /*0170*/  UTMACCTL.PF [UR4] ;  /* 0x00000000040079b9 */ /* 0x0001e40008040000 */
[----:B0-----:R-:W-:Y:S01]  /*0180*/  NOP ;  /* 0x0000000000007918 */ /* 0x001fe20000000000 */
.L_x_1:
[----:B------:R-:W-:Y:S05]  /*0190*/  BSYNC B0 ;  /* 0x0000000000007941 */ /* 0x000fea0003800000 */
.L_x_0:
[----:B------:R-:W0:Y:S01]  /*01a0*/  SHFL.IDX PT, R3, R0, RZ, 0x1f ;  /* 0x00001fff00037589 */ /* 0x000e2200000e0000 */
[----:B------:R-:W-:Y:S01]  /*01b0*/  UISETP.NE.AND UP0, UPT, UR8, 0x3, UPT ;  /* 0x000000030800788c */ /* 0x000fe2000bf05270 */
[----:B------:R-:W-:Y:S01]  /*01c0*/  ISETP.NE.AND P2, PT, RZ, UR6, PT ;  /* 0x00000006ff007c0c */ /* 0x000fe2000bf45270 */
[----:B------:R-:W-:Y:S02]  /*01d0*/  UIADD3 UR10, UR6, -0x1, URZ ;  /* 0xffffffff060a7890 */ /* 0x000fe4000fffe03f */
[----:B------:R-:W-:Y:S02]  /*01e0*/  UISETP.EQ.OR UP0, UPT, UR8, URZ, !UP0 ;  /* 0x0000003f0800728c */ /* 0x000fe4000c702670 */
[----:B------:R-:W-:Y:S02]  /*01f0*/  UISETP.GE.U32.AND UP1, UPT, UR10, 0x2, UPT ;  /* 0x000000020a00788c */ /* 0x000fe4000bf26070 */
[----:B------:R-:W-:-:S04]  /*0200*/  UISETP.EQ.AND UP0, UPT, UR6, URZ, UP0 ;  /* 0x0000003f0600728c */ /* 0x000fc80008702270 */
[----:B------:R-:W-:-:S04]  /*0210*/  USEL UR13, URZ, 0x1, !UP0 ;  /* 0x000000013f0d7887 */ /* 0x000fc8000c000000 */
[----:B------:R-:W-:Y:S01]  /*0220*/  USEL UR13, UR13, 0x2, UP1 ;  /* 0x000000020d0d7887 */ /* 0x000fe20008800000 */
[----:B0-----:R-:W-:-:S13]  /*0230*/  ISETP.NE.AND P0, PT, R3, RZ, PT ;  /* 0x000000ff0300720c */ /* 0x001fda0003f05270 */
[----:B------:R-:W-:Y:S05]  /*0240*/  @P0 BRA `(.L_x_2) ;  /* 0x0000000000500947 */ /* 0x000fea0003800000 */
[----:B------:R-:W0:Y:S01]  /*0250*/  S2UR UR9, SR_CgaCtaId ;  /* 0x00000000000979c3 */ /* 0x000e220000008800 */
[----:B------:R-:W-:Y:S01]  /*0260*/  UMOV UR4, 0x400 ;  /* 0x0000040000047882 */ /* 0x000fe20000000000 */
[----:B------:R-:W-:Y:S01]  /*0270*/  UMOV UR5, 0x1 ;  /* 0x0000000100057882 */ /* 0x000fe20000000000 */
[----:B------:R-:W-:Y:S01]  /*0280*/  UMOV UR6, 0x4 ;  /* 0x0000000400067882 */ /* 0x000fe20000000000 */
[----:B------:R-:W-:Y:S01]  /*0290*/  ELECT P0, URZ, PT ;  /* 0x00000000003f782f */ /* 0x000fe20003800000 */
[----:B------:R-:W-:-:S04]  /*02a0*/  UIADD3 UR6, -UR6, 0x100000, URZ ;  /* 0x0010000006067890 */ /* 0x000fc8000fffe13f */
[----:B------:R-:W-:Y:S02]  /*02b0*/  USHF.L.U32 UR7, UR6, 0xb, URZ ;  /* 0x0000000b06077899 */ /* 0x000fe4000800063f */
[----:B------:R-:W-:Y:S02]  /*02c0*/  USHF.L.U32 UR6, UR6, 0x1, URZ ;  /* 0x0000000106067899 */ /* 0x000fe4000800063f */
[----:B0-----:R-:W-:Y:S02]  /*02d0*/  ULEA UR9, UR9, UR4, 0x18 ;  /* 0x0000000409097291 */ /* 0x001fe4000f8ec03f */
[----:B------:R-:W-:-:S04]  /*02e0*/  UIADD3 UR4, -UR5, 0x100000, URZ ;  /* 0x0010000005047890 */ /* 0x000fc8000fffe13f */
[----:B------:R-:W-:Y:S02]  /*02f0*/  USHF.L.U32 UR5, UR4, 0xb, URZ ;  /* 0x0000000b04057899 */ /* 0x000fe4000800063f */
[----:B------:R-:W-:Y:S01]  /*0300*/  USHF.L.U32 UR4, UR4, 0x1, URZ ;  /* 0x0000000104047899 */ /* 0x000fe2000800063f */
[----:B------:R-:W0:Y:S11]  /*0310*/  FENCE.VIEW.ASYNC.S ;  /* 0x00000000000073c6 */ /* 0x000e360000000000 */
[----:B0-----:R0:W1:Y:S01]  /*0320*/  SYNCS.EXCH.64 URZ, [UR9], UR4 ;  /* 0x00000004093f75b2 */ /* 0x0010620008000100 */
[----:B------:R0:W2:Y:S01]  /*0330*/  SYNCS.EXCH.64 URZ, [UR9+0x18], UR6 ;  /* 0x00001806093f75b2 */ /* 0x0000a20008000100 */
[----:B------:R0:W3:Y:S01]  /*0340*/  SYNCS.EXCH.64 URZ, [UR9+0x8], UR4 ;  /* 0x00000804093f75b2 */ /* 0x0000e20008000100 */
[----:B------:R0:W4:Y:S01]  /*0350*/  SYNCS.EXCH.64 URZ, [UR9+0x20], UR6 ;  /* 0x00002006093f75b2 */ /* 0x0001220008000100 */
[----:B------:R0:W0:Y:S01]  /*0360*/  SYNCS.EXCH.64 URZ, [UR9+0x10], UR4 ;  /* 0x00001004093f75b2 */ /* 0x0000220008000100 */
[----:B------:R0:W0:Y:S01]  /*0370*/  SYNCS.EXCH.64 URZ, [UR9+0x28], UR6 ;  /* 0x00002806093f75b2 */ /* 0x0000220008000100 */
[----:B------:R-:W-:Y:S01]  /*0380*/  NOP ;  /* 0x0000000000007918 */ /* 0x000fe20000000000 */
.L_x_2:
[----:B------:R-:W-:Y:S01]  /*0390*/  SHF.R.S32.HI R4, RZ, 0x1f, R5 ;  /* 0x0000001fff047819 */ /* 0x000fe20000011405 */
[----:B------:R-:W5:Y:S01]  /*03a0*/  SHFL.IDX PT, R0, R0, RZ, 0x1f ;  /* 0x00001fff00007589 */ /* 0x000f6200000e0000 */
[----:B------:R-:W-:Y:S01]  /*03b0*/  ELECT P0, URZ, PT ;  /* 0x00000000003f782f */ /* 0x000fe20003800000 */
[----:B0-----:R-:W0:Y:S01]  /*03c0*/  S2UR UR9, SR_CTAID.X ;  /* 0x00000000000979c3 */ /* 0x001e220000002500 */
[----:B------:R-:W-:Y:S01]  /*03d0*/  LEA.HI R4, R4, R5, RZ, 0x7 ;  /* 0x0000000504047211 */ /* 0x000fe200078f38ff */
[----:B------:R-:W1:Y:S01]  /*03e0*/  S2R R2, SR_CTAID.Y ;  /* 0x0000000000027919 */ /* 0x000e620000002600 */
[----:B------:R-:W-:Y:S01]  /*03f0*/  SHF.R.S32.HI R6, RZ, 0x1f, R3 ;  /* 0x0000001fff067819 */ /* 0x000fe20000011403 */
[----:B------:R-:W-:Y:S01]  /*0400*/  ULDC UR4, c[0x0][0x154] ;  /* 0x0000550000047ab9 */ /* 0x000fe20000000800 */
[----:B------:R-:W-:Y:S01]  /*0410*/  LOP3.LUT R4, R4, 0xffffff80, RZ, 0xc0, !PT ;  /* 0xffffff8004047812 */ /* 0x000fe200078ec0ff */
[----:B------:R-:W-:Y:S01]  /*0420*/  NOP ;  /* 0x0000000000007918 */ /* 0x000fe20000000000 */
[----:B------:R-:W-:Y:S01]  /*0430*/  LEA.HI R6, R6, R3, RZ, 0x2 ;  /* 0x0000000306067211 */ /* 0x000fe200078f10ff */
[----:B------:R-:W2:Y:S01]  /*0440*/  LDC R13, c[0x0][0x148] ;  /* 0x00005200ff0d7b82 */ /* 0x000ea20000000800 */
[----:B------:R-:W-:Y:S01]  /*0450*/  NOP ;  /* 0x0000000000007918 */ /* 0x000fe20000000000 */
[----:B------:R-:W-:Y:S01]  /*0460*/  IMAD.IADD R4, R5, 0x1, -R4 ;  /* 0x0000000105047824 */ /* 0x000fe200078e0a04 */
[----:B------:R-:W-:-:S04]  /*0470*/  LOP3.LUT R6, R6, 0x3ffffffc, RZ, 0xc0, !PT ;  /* 0x3ffffffc06067812 */ /* 0x000fc800078ec0ff */
[----:B------:R-:W-:Y:S01]  /*0480*/  SHF.R.S32.HI R5, RZ, 0x1f, R4 ;  /* 0x0000001fff057819 */ /* 0x000fe20000011404 */
[----:B------:R-:W-:Y:S01]  /*0490*/  IMAD.IADD R6, R3, 0x1, -R6 ;  /* 0x0000000103067824 */ /* 0x000fe200078e0a06 */
[----:B------:R-:W3:Y:S02]  /*04a0*/  LDC R8, c[0x0][0x144] ;  /* 0x00005100ff087b82 */ /* 0x000ee40000000800 */
[----:B------:R-:W-:Y:S02]  /*04b0*/  LEA.HI R5, R5, R4, RZ, 0x3 ;  /* 0x0000000405057211 */ /* 0x000fe400078f18ff */
[----:B-----5:R-:W-:Y:S02]  /*04c0*/  ISETP.NE.OR P0, PT, R0, RZ, !P0 ;  /* 0x000000ff0000720c */ /* 0x020fe40004705670 */
[--C-:B------:R-:W-:Y:S02]  /*04d0*/  SHF.R.S32.HI R0, RZ, 0x3, R5.reuse ;  /* 0x00000003ff007819 */ /* 0x100fe40000011405 */
[----:B------:R-:W-:-:S04]  /*04e0*/  SHF.R.S32.HI R5, RZ, 0x1f, R5 ;  /* 0x0000001fff057819 */ /* 0x000fc80000011405 */
[----:B------:R-:W-:-:S04]  /*04f0*/  LEA.HI R5, R5, R0, RZ, 0x2 ;  /* 0x0000000005057211 */ /* 0x000fc800078f10ff */
[----:B------:R-:W-:Y:S01]  /*0500*/  LOP3.LUT R5, R5, 0xfffffffc, RZ, 0xc0, !PT ;  /* 0xfffffffc05057812 */ /* 0x000fe200078ec0ff */
[----:B------:R-:W-:Y:S01]  /*0510*/  VOTEU.ALL UP0, P0 ;  /* 0x00000000003f7886 */ /* 0x000fe20000000000 */
[----:B-1----:R-:W-:Y:S01]  /*0520*/  I2FP.F32.U32 R7, R2 ;  /* 0x0000000200077245 */ /* 0x002fe20000201000 */
[----:B------:R-:W-:Y:S02]  /*0530*/  VOTEU.ALL UP1, P0 ;  /* 0x00000000003f7886 */ /* 0x000fe40000020000 */
[----:B------:R-:W-:Y:S01]  /*0540*/  IMAD.IADD R5, R0, 0x1, -R5 ;  /* 0x0000000100057824 */ /* 0x000fe200078e0a05 */
[----:B------:R-:W1:Y:S01]  /*0550*/  @!UP0 S2UR UR7, SR_CgaCtaId ;  /* 0x00000000000789c3 */ /* 0x000e620000008800 */
[----:B0-----:R-:W-:Y:S01]  /*0560*/  I2FP.F32.U32 R0, UR9 ;  /* 0x0000000900007c45 */ /* 0x001fe20008201000 */
[----:B------:R-:W-:Y:S01]  /*0570*/  FMUL R9, R7, UR4 ;  /* 0x0000000407097c20 */ /* 0x000fe20008400000 */
[----:B------:R-:W-:Y:S01]  /*0580*/  IMAD R5, R6, 0x4, R5 ;  /* 0x0000000406057824 */ /* 0x000fe200078e0205 */
[----:B------:R-:W-:Y:S01]  /*0590*/  ULDC UR4, c[0x0][0x150] ;  /* 0x0000540000047ab9 */ /* 0x000fe20000000800 */
[----:B------:R-:W-:Y:S01]  /*05a0*/  @!UP0 UMOV UR6, 0x400 ;  /* 0x0000040000068882 */ /* 0x000fe20000000000 */
[----:B------:R-:W-:Y:S01]  /*05b0*/  FMUL R7, R0, UR4 ;  /* 0x0000000400077c20 */ /* 0x000fe20008400000 */
[----:B------:R-:W-:Y:S01]  /*05c0*/  IMAD.SHL.U32 R0, R5, 0x4, RZ ;  /* 0x0000000405007824 */ /* 0x000fe200078e00ff */
[----:B------:R-:W0:Y:S01]  /*05d0*/  LDC R6, c[0x0][0x140] ;  /* 0x00005000ff067b82 */ /* 0x000e220000000800 */
[----:B------:R-:W5:Y:S01]  /*05e0*/  F2I.U32.TRUNC.NTZ R9, R9 ;  /* 0x0000000900097305 */ /* 0x000f62000020f000 */
[----:B------:R-:W-:-:S02]  /*05f0*/  UMOV UR4, 0x20 ;  /* 0x0000002000047882 */ /* 0x000fc40000000000 */
[----:B------:R-:W-:Y:S01]  /*0600*/  LOP3.LUT R11, R5, 0xc, R0, 0x78, !PT ;  /* 0x0000000c050b7812 */ /* 0x000fe200078e7800 */
[----:B------:R-:W-:-:S04]  /*0610*/  @!UP0 UIADD3 UR4, -UR4, 0x100000, URZ ;  /* 0x0010000004048890 */ /* 0x000fc8000fffe13f */
[----:B------:R-:W-:Y:S02]  /*0620*/  @!UP0 USHF.L.U32 UR5, UR4, 0xb, URZ ;  /* 0x0000000b04058899 */ /* 0x000fe4000800063f */
[----:B------:R-:W-:Y:S01]  /*0630*/  @!UP0 USHF.L.U32 UR4, UR4, 0x1, URZ ;  /* 0x0000000104048899 */ /* 0x000fe2000800063f */
[----:B------:R-:W4:Y:S01]  /*0640*/  F2I.U32.TRUNC.NTZ R7, R7 ;  /* 0x0000000700077305 */ /* 0x000f22000020f000 */
[----:B------:R0:W-:Y:S01]  /*0650*/  STL [R1+0x450], R11 ;  /* 0x0004500b01007387 */ /* 0x0001e20000100800 */
[----:B-----5:R-:W-:Y:S01]  /*0660*/  IMAD.MOV R14, RZ, RZ, -R9 ;  /* 0x000000ffff0e7224 */ /* 0x020fe200078e0a09 */
[----:B-1----:R-:W-:Y:S01]  /*0670*/  @!UP0 ULEA UR6, UR7, UR6, 0x18 ;  /* 0x0000000607068291 */ /* 0x002fe2000f8ec03f */
[----:B------:R-:W-:Y:S02]  /*0680*/  VOTEU.ALL UP0, P0 ;  /* 0x00000000003f7886 */ /* 0x000fe40000000000 */
[----:B--2---:R-:W-:Y:S01]  /*0690*/  IMAD R0, R13, R14, R2 ;  /* 0x0000000e0d007224 */ /* 0x004fe200078e0202 */
[----:B------:R-:W-:-:S02]  /*06a0*/  LOP3.LUT P0, RZ, R4, 0x7, RZ, 0xc0, !PT ;  /* 0x0000000704ff7812 */ /* 0x000fc4000780c0ff */
[----:B0-----:R-:W-:Y:S01]  /*06b0*/  ISETP.EQ.U32.AND P3, PT, R6, 0x1, PT ;  /* 0x000000010600780c */ /* 0x001fe20003f62070 */
[----:B----4-:R-:W-:Y:S01]  /*06c0*/  IMAD.MOV R7, RZ, RZ, -R7 ;  /* 0x000000ffff077224 */ /* 0x010fe200078e0a07 */
[----:B------:R-:W-:Y:S02]  /*06d0*/  ISETP.NE.AND P1, PT, R0, R11, PT ;  /* 0x0000000b0000720c */ /* 0x000fe40003f25270 */
[----:B------:R-:W-:Y:S01]  /*06e0*/  ISETP.LT.U32.AND P0, PT, R11, 0x2, !P0 ;  /* 0x000000020b00780c */ /* 0x000fe20004701070 */
[----:B---3--:R-:W-:Y:S01]  /*06f0*/  IMAD R10, R8, R7, UR9 ;  /* 0x00000009080a7e24 */ /* 0x008fe2000f8e0207 */
[----:B------:R-:W0:Y:S02]  /*0700*/  FENCE.VIEW.ASYNC.S ;  /* 0x00000000000073c6 */ /* 0x000e240000000000 */
[----:B0-----:R0:W1:Y:S02]  /*0710*/  @!UP0 SYNCS.EXCH.64 URZ, [UR6+0x40], UR4 ;  /* 0x00004004063f85b2 */ /* 0x0010640008000100 */
[----:B------:R-:W-:-:S04]  /*0720*/  ISETP.EQ.OR P1, PT, R10, RZ, !P1 ;  /* 0x000000ff0a00720c */ /* 0x000fc80004f22670 */
[----:B------:R-:W-:Y:S01]  /*0730*/  PLOP3.LUT P0, PT, P0, P1, PT, 0x80, 0x0 ;  /* 0x000000000000781c */ /* 0x000fe20000703070 */
[----:B------:R0:W2:Y:S01]  /*0740*/  @!UP1 SYNCS.EXCH.64 URZ, [UR6+0x48], UR4 ;  /* 0x00004804063f95b2 */ /* 0x0000a20008000100 */
[----:B------:R-:W-:Y:S01]  /*0750*/  NOP ;  /* 0x0000000000007918 */ /* 0x000fe20000000000 */
[----:B------:R-:W-:Y:S10]  /*0760*/  @!P3 BRA `(.L_x_3) ;  /* 0x000000000008b947 */ /* 0x000ff40003800000 */
[----:B-12---:R-:W-:Y:S01]  /*0770*/  UCGABAR_ARV ;  /* 0x00000000000079c7 */ /* 0x006fe20008000000 */
[----:B------:R-:W-:Y:S05]  /*0780*/  BRA `(.L_x_4) ;  /* 0x0000000000047947 */ /* 0x000fea0003800000 */
.L_x_3:
[----:B-12---:R-:W-:Y:S01]  /*0790*/  NOP ;  /* 0x0000000000007918 */ /* 0x006fe20000000000 */
.L_x_4:
[----:B------:R-:W1:Y:S01]  /*07a0*/  LDC R0, c[0x0][0x65c] ;  /* 0x00019700ff007b82 */ /* 0x000e620000000800 */
[----:B------:R-:W-:Y:S02]  /*07b0*/  IMAD.U32 R4, RZ, RZ, UR9 ;  /* 0x00000009ff047e24 */ /* 0x000fe4000f8e00ff */
[----:B------:R-:W-:Y:S01]  /*07c0*/  IMAD.MOV.U32 R5, RZ, RZ, RZ ;  /* 0x000000ffff057224 */ /* 0x000fe200078e00ff */
[----:B-1----:R-:W-:-:S13]  /*07d0*/  ISETP.NE.AND P4, PT, R0, 0x1, PT ;  /* 0x000000010000780c */ /* 0x002fda0003f85270 */
[----:B------:R-:W1:Y:S01]  /*07e0*/  @P4 LDC R7, c[0x0][0x10] ;  /* 0x00000400ff074b82 */ /* 0x000e620000000800 */
[----:B------:R-:W-:Y:S02]  /*07f0*/  @P4 IMAD.MOV.U32 R3, RZ, RZ, RZ ;  /* 0x000000ffff034224 */ /* 0x000fe400078e00ff */
[----:B------:R-:W-:-:S05]  /*0800*/  @P4 IMAD.MOV.U32 R11, RZ, RZ, RZ ;  /* 0x000000ffff0b4224 */ /* 0x000fca00078e00ff */
[----:B------:R-:W2:Y:S01]  /*0810*/  @!P4 LDC R9, c[0x0][0xc] ;  /* 0x00000300ff09cb82 */ /* 0x000ea20000000800 */
[----:B-1----:R-:W-:-:S04]  /*0820*/  @P4 IMAD.WIDE.U32 R6, R7, UR9, R2 ;  /* 0x0000000907064c25 */ /* 0x002fc8000f8e0002 */
[----:B------:R-:W-:Y:S02]  /*0830*/  @P4 IMAD.MOV.U32 R8, RZ, RZ, R6 ;  /* 0x000000ffff084224 */ /* 0x000fe400078e0006 */
[----:B------:R-:W-:Y:S02]  /*0840*/  @P4 IMAD.IADD R15, R7, 0x1, R11 ;  /* 0x00000001070f4824 */ /* 0x000fe400078e020b */
[----:B--2---:R-:W-:-:S04]  /*0850*/  @!P4 IMAD.WIDE.U32 R4, R2, R9, R4 ;  /* 0x000000090204c225 */ /* 0x004fc800078e0004 */
[----:B------:R-:W-:Y:S02]  /*0860*/  @!P4 IMAD.MOV.U32 R8, RZ, RZ, R4 ;  /* 0x000000ffff08c224 */ /* 0x000fe400078e0004 */
[----:B------:R-:W-:-:S03]  /*0870*/  @!P4 IMAD.MOV.U32 R15, RZ, RZ, R5 ;  /* 0x000000ffff0fc224 */ /* 0x000fc600078e0005 */
[----:B------:R1:W-:Y:S04]  /*0880*/  STL [R1+0x458], R8 ;  /* 0x0004580801007387 */ /* 0x0003e80000100800 */
[----:B------:R1:W-:Y:S01]  /*0890*/  STL [R1+0x454], R15 ;  /* 0x0004540f01007387 */ /* 0x0003e20000100800 */
[----:B------:R-:W-:Y:S05]  /*08a0*/  @!P3 BRA `(.L_x_5) ;  /* 0x00000000000cb947 */ /* 0x000fea0003800000 */
[----:B------:R-:W-:Y:S01]  /*08b0*/  UCGABAR_WAIT ;  /* 0x0000000000007dc7 */ /* 0x000fe20008000000 */
[----:B------:R-:W-:Y:S01]  /*08c0*/  CCTL.IVALL ;  /* 0x00000000ff00798f */ /* 0x000fe20002000000 */
[----:B------:R-:W-:Y:S05]  /*08d0*/  BRA `(.L_x_6) ;  /* 0x0000000000047947 */ /* 0x000fea0003800000 */
.L_x_5:
[----:B------:R-:W-:Y:S06]  /*08e0*/  BAR.SYNC.DEFER_BLOCKING 0x0 ;  /* 0x0000000000007b1d */ /* 0x000fec0000010000 */
.L_x_6:
[----:B------:R-:W-:Y:S05]  /*08f0*/  @!P2 BRA `(.L_x_7) ;  /* 0x0000027800fca947 */ /* 0x000fea0003800000 */
[----:B------:R-:W-:-:S06]  /*0900*/  UISETP.GT.U32.AND UP0, UPT, UR10, 0x1, UPT ;  /* 0x000000010a00788c */ /* 0x000fcc000bf04070 */
[----:B------:R-:W-:-:S13]  /*0910*/  PLOP3.LUT P1, PT, PT, PT, UP0, 0x80, 0x0 ;  /* 0x000000000000781c */ /* 0x000fda0003f2f008 */
[----:B0-----:R-:W-:Y:S05]  /*0920*/  @P1 EXIT ;  /* 0x000000000000194d */ /* 0x001fea0003800000 */
[----:B------:R-:W-:Y:S01]  /*0930*/  IMAD.MOV.U32 R5, RZ, RZ, -0x1 ;  /* 0xffffffffff057424 */ /* 0x000fe200078e00ff */
[----:B------:R-:W-:Y:S01]  /*0940*/  ULDC.64 UR4, c[0x0][0x650] ;  /* 0x0001940000047ab9 */ /* 0x000fe20000000a00 */
[----:B------:R-:W-:Y:S01]  /*0950*/  IMAD.MOV.U32 R4, RZ, RZ, -0x1 ;  /* 0xffffffffff047424 */ /* 0x000fe200078e00ff */
[----:B------:R-:W-:Y:S01]  /*0960*/  ISETP.GE.U32.AND P1, PT, R8, UR4, PT ;  /* 0x0000000408007c0c */ /* 0x000fe2000bf26070 */
[----:B------:R-:W-:Y:S01]  /*0970*/  UMOV UR9, 0xffffffff ;  /* 0xffffffff00097882 */ /* 0x000fe20000000000 */
[----:B------:R0:W-:Y:S01]  /*0980*/  STL [R1+0x460], R5 ;  /* 0x0004600501007387 */ /* 0x0001e20000100800 */
[----:B------:R-:W-:Y:S02]  /*0990*/  PRMT R0, RZ, 0x7610, R0 ;  /* 0x00007610ff007816 */ /* 0x000fe40000000000 */
[----:B------:R-:W-:Y:S01]  /*09a0*/  ISETP.GE.U32.AND.EX P1, PT, R15, UR5, PT, P1 ;  /* 0x000000050f007c0c */ /* 0x000fe2000bf26110 */
[----:B------:R0:W-:-:S12]  /*09b0*/  STL [R1+0x45c], R4 ;  /* 0x00045c0401007387 */ /* 0x0001d80000100800 */
[----:B0-----:R-:W-:Y:S05]  /*09c0*/  @P1 BRA `(.L_x_8) ;  /* 0x00000004003c1947 */ /* 0x001fea0003800000 */
[----:B------:R-:W-:Y:S01]  /*09d0*/  ULDC.64 UR14, c[0x0][0x628] ;  /* 0x00018a00000e7ab9 */ /* 0x000fe20000000a00 */
[----:B------:R-:W0:Y:S01]  /*09e0*/  LDC.64 R6, c[0x0][0x620] ;  /* 0x00018800ff067b82 */ /* 0x000e220000000a00 */
[----:B------:R-:W-:Y:S01]  /*09f0*/  ISETP.NE.U32.AND P1, PT, RZ, UR14, PT ;  /* 0x0000000eff007c0c */ /* 0x000fe2000bf25070 */
[----:B------:R-:W-:Y:S01]  /*0a00*/  ULDC UR11, c[0x0][0x630] ;  /* 0x00018c00000b7ab9 */ /* 0x000fe20000000800 */
[----:B------:R-:W-:Y:S02]  /*0a10*/  R2UR UR4, R8 ;  /* 0x00000000080472ca */ /* 0x000fe400000e0000 */
[----:B------:R-:W-:Y:S02]  /*0a20*/  ISETP.NE.AND.EX P1, PT, RZ, UR15, PT, P1 ;  /* 0x0000000fff007c0c */ /* 0x000fe4000bf25310 */
[----:B------:R-:W-:-:S11]  /*0a30*/  R2UR UR5, R15 ;  /* 0x000000000f0572ca */ /* 0x000fd600000e0000 */
[----:B------:R-:W-:Y:S05]  /*0a40*/  @!P1 BRA `(.L_x_9) ;  /* 0x0000000000309947 */ /* 0x000fea0003800000 */
[----:B------:R-:W-:Y:S01]  /*0a50*/  R2UR UR4, R8 ;  /* 0x00000000080472ca */ /* 0x000fe200000e0000 */
[----:B------:R-:W-:Y:S01]  /*0a60*/  ULDC UR8, c[0x0][0x634] ;  /* 0x00018d0000087ab9 */ /* 0x000fe20000000800 */
[----:B------:R-:W-:-:S11]  /*0a70*/  R2UR UR10, R15 ;  /* 0x000000000f0a72ca */ /* 0x000fd600000e0000 */
[----:B------:R-:W-:-:S04]  /*0a80*/  UIADD3 UR8, UP0, UR4, UR8, URZ ;  /* 0x0000000804087290 */ /* 0x000fc8000ff1e03f */
[----:B------:R-:W-:-:S04]  /*0a90*/  UIADD3.X UR10, URZ, UR10, URZ, UP0, !UPT ;  /* 0x0000000a3f0a7290 */ /* 0x000fc800087fe43f */
[----:B------:R-:W-:-:S04]  /*0aa0*/  UIMAD.WIDE.U32 UR4, UR10, UR14, URZ ;  /* 0x0000000e0a0472a5 */ /* 0x000fc8000f8e003f */
[----:B------:R-:W-:Y:S02]  /*0ab0*/  UIMAD.WIDE.U32 UR6, UP0, UR8, UR15, UR4 ;  /* 0x0000000f080672a5 */ /* 0x000fe4000f800004 */
[----:B------:R-:W-:Y:S02]  /*0ac0*/  UIMAD.WIDE.U32 UR4, UR8, UR14, URZ ;  /* 0x0000000e080472a5 */ /* 0x000fe4000f8e003f */
[----:B------:R-:W-:Y:S02]  /*0ad0*/  UIADD3.X UR9, URZ, URZ, URZ, UP0, !UPT ;  /* 0x0000003f3f097290 */ /* 0x000fe400087fe43f */
[----:B------:R-:W-:Y:S01]  /*0ae0*/  UIADD3 URZ, UP0, UR5, UR6, URZ ;  /* 0x00000006053f7290 */ /* 0x000fe2000ff1e03f */
[----:B------:R-:W-:-:S03]  /*0af0*/  UMOV UR8, UR7 ;  /* 0x0000000700087c82 */ /* 0x000fc60008000000 */
[----:B------:R-:W-:-:S12]  /*0b00*/  UIMAD.WIDE.U32.X UR4, UR10, UR15, UR8, UP0 ;  /* 0x0000000f0a0472a5 */ /* 0x000fd800080e0408 */
.L_x_9:
[----:B------:R-:W-:Y:S01]  /*0b10*/  USHF.R.U64 UR9, UR4, UR11, UR5 ;  /* 0x0000000b04097299 */ /* 0x000fe20008001205 */
[----:B------:R-:W2:Y:S01]  /*0b20*/  LDC.64 R22, c[0x0][0x640] ;  /* 0x00019000ff167b82 */ /* 0x000ea20000000a00 */
[----:B------:R-:W-:Y:S01]  /*0b30*/  USHF.R.U32.HI UR4, URZ, UR11, UR5 ;  /* 0x0000000b3f047299 */ /* 0x000fe20008011605 */
[----:B------:R-:W-:Y:S02]  /*0b40*/  IMAD.MOV.U32 R4, RZ, RZ, R8 ;  /* 0x000000ffff047224 */ /* 0x000fe400078e0008 */
[----:B------:R-:W-:Y:S01]  /*0b50*/  IMAD R21, R13, R14, R2 ;  /* 0x0000000e0d157224 */ /* 0x000fe200078e0202 */
[----:B------:R-:W-:Y:S01]  /*0b60*/  IADD3 R3, P1, RZ, -UR9, RZ ;  /* 0x80000009ff037c10 */ /* 0x000fe2000ff3e0ff */
[----:B------:R-:W-:Y:S02]  /*0b70*/  IMAD.MOV.U32 R13, RZ, RZ, 0x1 ;  /* 0x00000001ff0d7424 */ /* 0x000fe400078e00ff */
[----:B------:R-:W1:Y:S02]  /*0b80*/  LDC R12, c[0x0][0x618] ;  /* 0x00018600ff0c7b82 */ /* 0x000e640000000800 */
[----:B------:R-:W-:-:S04]  /*0b90*/  IMAD.X R5, RZ, RZ, ~UR4, P1 ;  /* 0x80000004ff057e24 */ /* 0x000fc800088e06ff */
[-C--:B0-----:R-:W-:Y:S02]  /*0ba0*/  IMAD R0, R5, R6.reuse, RZ ;  /* 0x0000000605007224 */ /* 0x081fe400078e02ff */
[----:B------:R-:W0:Y:S01]  /*0bb0*/  LDC R16, c[0x0][0x608] ;  /* 0x00018200ff107b82 */ /* 0x000e220000000800 */
[----:B------:R-:W-:Y:S02]  /*0bc0*/  IMAD.MOV.U32 R5, RZ, RZ, R15 ;  /* 0x000000ffff057224 */ /* 0x000fe400078e000f */
[----:B------:R-:W-:-:S05]  /*0bd0*/  IMAD.WIDE.U32 R4, R3, R6, R4 ;  /* 0x0000000603047225 */ /* 0x000fca00078e0004 */
[----:B------:R-:W3:Y:S01]  /*0be0*/  LDC R20, c[0x0][0x658] ;  /* 0x00019600ff147b82 */ /* 0x000ee20000000800 */
[----:B------:R-:W-:Y:S01]  /*0bf0*/  IMAD R3, R3, R7, R0 ;  /* 0x0000000703037224 */ /* 0x000fe200078e0200 */
[----:B--2---:R-:W-:-:S03]  /*0c00*/  ISETP.NE.U32.AND P1, PT, R22, RZ, PT ;  /* 0x000000ff1600720c */ /* 0x004fc60003f25070 */
[----:B------:R-:W-:Y:S01]  /*0c10*/  IMAD.IADD R3, R5, 0x1, R3 ;  /* 0x0000000105037824 */ /* 0x000fe200078e0203 */
[----:B------:R-:W-:Y:S01]  /*0c20*/  ISETP.NE.AND.EX P1, PT, R23, RZ, PT, P1 ;  /* 0x000000ff1700720c */ /* 0x000fe20003f25310 */
[----:B------:R-:W-:Y:S01]  /*0c30*/  IMAD.MOV.U32 R5, RZ, RZ, -0x1 ;  /* 0xffffffffff057424 */ /* 0x000fe200078e00ff */
[----:B------:R-:W2:Y:S02]  /*0c40*/  LDC R18, c[0x0][0x600] ;  /* 0x00018000ff127b82 */ /* 0x000ea40000000800 */
[-CC-:B-1----:R-:W-:Y:S02]  /*0c50*/  SHF.R.U64 R8, R4, R12.reuse, R3.reuse ;  /* 0x0000000c04087219 */ /* 0x182fe40000001203 */
[----:B------:R-:W-:-:S04]  /*0c60*/  SHF.R.U32.HI R3, RZ, R12, R3 ;  /* 0x0000000cff037219 */ /* 0x000fc80000011603 */
[----:B------:R-:W1:Y:S01]  /*0c70*/  LDC R11, c[0x0][0x648] ;  /* 0x00019200ff0b7b82 */ /* 0x000e620000000800 */
[-CC-:B0-----:R-:W-:Y:S02]  /*0c80*/  SHF.R.U64 R19, R8, R16.reuse, R3.reuse ;  /* 0x0000001008137219 */ /* 0x181fe40000001203 */
[----:B------:R-:W-:-:S05]  /*0c90*/  SHF.R.U32.HI R3, RZ, R16, R3 ;  /* 0x00000010ff037219 */ /* 0x000fca0000011603 */
[----:B------:R-:W0:Y:S01]  /*0ca0*/  LDC R15, c[0x0][0x638] ;  /* 0x00018e00ff0f7b82 */ /* 0x000e220000000800 */
[-CC-:B---3--:R-:W-:Y:S02]  /*0cb0*/  SHF.R.U64 R12, R19, R20.reuse, R3.reuse ;  /* 0x00000014130c7219 */ /* 0x188fe40000001203 */
[-C--:B------:R-:W-:Y:S02]  /*0cc0*/  SHF.L.U32 R0, R5, R20.reuse, RZ ;  /* 0x0000001405007219 */ /* 0x080fe400000006ff */
[----:B------:R-:W-:Y:S01]  /*0cd0*/  SHF.R.U32.HI R3, RZ, R20, R3 ;  /* 0x00000014ff037219 */ /* 0x000fe20000011603 */
[----:B------:R-:W-:Y:S01]  /*0ce0*/  IMAD.MOV.U32 R2, RZ, RZ, R12 ;  /* 0x000000ffff027224 */ /* 0x000fe200078e000c */
[----:B------:R-:W-:Y:S01]  /*0cf0*/  LOP3.LUT R0, RZ, R0, RZ, 0x33, !PT ;  /* 0x00000000ff007212 */ /* 0x000fe200078e33ff */
[----:B------:R-:W3:Y:S01]  /*0d00*/  LDC R17, c[0x0][0x610] ;  /* 0x00018400ff117b82 */ /* 0x000ee20000000800 */
[----:B------:R-:W-:Y:S05]  /*0d10*/  @!P1 BRA `(.L_x_10) ;  /* 0x0000000000289947 */ /* 0x000fea0003800000 */
[----:B------:R-:W4:Y:S02]  /*0d20*/  LDC R7, c[0x0][0x64c] ;  /* 0x00019300ff077b82 */ /* 0x000f240000000800 */
[----:B----4-:R-:W-:-:S05]  /*0d30*/  IADD3 R7, P1, R12, R7, RZ ;  /* 0x000000070c077210 */ /* 0x010fca0007f3e0ff */
[----:B------:R-:W-:-:S04]  /*0d40*/  IMAD.X R9, RZ, RZ, R3, P1 ;  /* 0x000000ffff097224 */ /* 0x000fc800008e0603 */
[----:B------:R-:W-:-:S04]  /*0d50*/  IMAD.WIDE.U32 R2, R9, R22, RZ ;  /* 0x0000001609027225 */ /* 0x000fc800078e00ff */
[----:B------:R-:W-:-:S04]  /*0d60*/  IMAD.WIDE.U32 R4, P1, R7, R23, R2 ;  /* 0x0000001707047225 */ /* 0x000fc80007820002 */
[----:B------:R-:W-:-:S04]  /*0d70*/  IMAD.WIDE.U32 R2, R7, R22, RZ ;  /* 0x0000001607027225 */ /* 0x000fc800078e00ff */
[----:B------:R-:W-:Y:S01]  /*0d80*/  IMAD.X R7, RZ, RZ, RZ, P1 ;  /* 0x000000ffff077224 */ /* 0x000fe200008e06ff */
[----:B------:R-:W-:Y:S01]  /*0d90*/  IADD3 RZ, P1, R3, R4, RZ ;  /* 0x0000000403ff7210 */ /* 0x000fe20007f3e0ff */
[----:B------:R-:W-:-:S04]  /*0da0*/  IMAD.MOV.U32 R6, RZ, RZ, R5 ;  /* 0x000000ffff067224 */ /* 0x000fc800078e0005 */
[----:B------:R-:W-:-:S08]  /*0db0*/  IMAD.WIDE.U32.X R2, R9, R23, R6, P1 ;  /* 0x0000001709027225 */ /* 0x000fd000008e0406 */
.L_x_10:
[----:B-1----:R-:W-:Y:S01]  /*0dc0*/  SHF.R.U64 R4, R2, R11, R3 ;  /* 0x0000000b02047219 */ /* 0x002fe20000001203 */
[----:B--2---:R-:W-:Y:S01]  /*0dd0*/  VIADD R5, R18, 0xffffffff ;  /* 0xffffffff12057836 */ /* 0x004fe20000000000 */
[----:B------:R-:W-:Y:S02]  /*0de0*/  SHF.L.U32 R2, R13, R20, RZ ;  /* 0x000000140d027219 */ /* 0x000fe400000006ff */
[----:B------:R-:W-:Y:S01]  /*0df0*/  LOP3.LUT R3, R19, R0, RZ, 0xc0, !PT ;  /* 0x0000000013037212 */ /* 0x000fe200078ec0ff */
[----:B------:R-:W-:Y:S01]  /*0e00*/  IMAD.MOV R6, RZ, RZ, -R4 ;  /* 0x000000ffff067224 */ /* 0x000fe200078e0a04 */
[----:B------:R-:W-:Y:S02]  /*0e10*/  SEL R0, R10, R21, !P4 ;  /* 0x000000150a007207 */ /* 0x000fe40006000000 */
[----:B------:R-:W-:Y:S01]  /*0e20*/  LOP3.LUT R5, R8, R5, RZ, 0xc0, !PT ;  /* 0x0000000508057212 */ /* 0x000fe200078ec0ff */
[----:B------:R-:W-:Y:S02]  /*0e30*/  IMAD R7, R2, R4, R3 ;  /* 0x0000000402077224 */ /* 0x000fe400078e0203 */
[----:B0-----:R-:W-:-:S02]  /*0e40*/  IMAD R3, R6, R15, R12 ;  /* 0x0000000f06037224 */ /* 0x001fc400078e020c */
[----:B---3--:R-:W-:Y:S02]  /*0e50*/  IMAD R2, R7, R17, R0 ;  /* 0x0000001107027224 */ /* 0x008fe400078e0200 */
[----:B------:R-:W-:Y:S02]  /*0e60*/  IMAD R3, R3, R18, R5 ;  /* 0x0000001203037224 */ /* 0x000fe400078e0205 */
[----:B------:R-:W-:-:S03]  /*0e70*/  IMAD.MOV.U32 R0, RZ, RZ, 0x1 ;  /* 0x00000001ff007424 */ /* 0x000fc600078e00ff */
[----:B------:R-:W-:Y:S02]  /*0e80*/  SEL R4, R3, R2, !P4 ;  /* 0x0000000203047207 */ /* 0x000fe40006000000 */
[----:B------:R-:W-:-:S03]  /*0e90*/  SEL R2, R2, R3, !P4 ;  /* 0x0000000302027207 */ /* 0x000fc60006000000 */
[----:B------:R0:W-:Y:S04]  /*0ea0*/  STL [R1+0x45c], R4 ;  /* 0x00045c0401007387 */ /* 0x0001e80000100800 */
[----:B------:R0:W-:Y:S02]  /*0eb0*/  STL [R1+0x460], R2 ;  /* 0x0004600201007387 */ /* 0x0001e40000100800 */
.L_x_8:
[----:B------:R-:W-:-:S08]  /*0ec0*/  NOP ;  /* 0x0000000000007918 */ /* 0x000fd00000000000 */
[----:B------:R-:W2:Y:S02]  /*0ed0*/  USETMAXREG.TRY_ALLOC.CTAPOOL UP0, 0xf0 ;  /* 0x000000f0000079c8 */ /* 0x000ea40008000600 */
[----:B--2---:R-:W-:-:S13]  /*0ee0*/  PLOP3.LUT P1, PT, PT, PT, UP0, 0x80, 0x0 ;  /* 0x000000000000781c */ /* 0x004fda0003f2f008 */
[----:B------:R-:W-:Y:S05]  /*0ef0*/  @!P1 BRA `(.L_x_8) ;  /* 0xfffffffc00f09947 */ /* 0x000fea000383ffff */
[----:B------:R-:W-:Y:S01]  /*0f00*/  ULDC.64 UR4, c[0x0][0x598] ;  /* 0x0001660000047ab9 */ /* 0x000fe20000000a00 */
[----:B------:R-:W-:Y:S01]  /*0f10*/  ULDC.64 UR14, c[0x0][0x208] ;  /* 0x00008200000e7ab9 */ /* 0x000fe20000000a00 */
[----:B------:R-:W-:-:S04]  /*0f20*/  ISETP.NE.U32.AND P1, PT, RZ, UR4, PT ;  /* 0x00000004ff007c0c */ /* 0x000fc8000bf25070 */
[----:B------:R-:W-:-:S13]  /*0f30*/  ISETP.NE.AND.EX P1, PT, RZ, UR5, PT, P1 ;  /* 0x00000005ff007c0c */ /* 0x000fda000bf25310 */
[----:B------:R-:W-:Y:S05]  /*0f40*/  @!P1 BRA `(.L_x_11) ;  /* 0x0000000000209947 */ /* 0x000fea0003800000 */
[----:B0-----:R-:W0:Y:S02]  /*0f50*/  LDC.64 R2, c[0x0][0x598] ;  /* 0x00016600ff027b82 */ /* 0x001e240000000a00 */
[----:B0-----:R-:W2:Y:S02]  /*0f60*/  LDG.E.64 R2, desc[UR14][R2.64] ;  /* 0x0000000e02027981 */ /* 0x001ea4000c1e1b00 */
[----:B--2---:R-:W-:-:S04]  /*0f70*/  ISETP.NE.U32.AND P1, PT, R2, RZ, PT ;  /* 0x000000ff0200720c */ /* 0x004fc80003f25070 */
[----:B------:R-:W-:-:S13]  /*0f80*/  ISETP.NE.AND.EX P1, PT, R3, RZ, PT, P1 ;  /* 0x000000ff0300720c */ /* 0x000fda0003f25310 */
[----:B------:R-:W-:Y:S05]  /*0f90*/  @!P1 BRA `(.L_x_11) ;  /* 0x00000000000c9947 */ /* 0x000fea0003800000 */
[----:B------:R-:W2:Y:S02]  /*0fa0*/  LD.E R2, desc[UR14][R2.64] ;  /* 0x0000000e02027980 */ /* 0x000ea4000c101900 */
[----:B--2---:R-:W-:Y:S01]  /*0fb0*/  R2UR UR20, R2 ;  /* 0x00000000021472ca */ /* 0x004fe200000e0000 */
[----:B------:R-:W-:-:S14]  /*0fc0*/  BRA `(.L_x_12) ;  /* 0x0000000000247947 */ /* 0x000fdc0003800000 */
.L_x_11:
[----:B------:R-:W-:Y:S02]  /*0fd0*/  ULDC.64 UR4, c[0x0][0x588] ;  /* 0x0001620000047ab9 */ /* 0x000fe40000000a00 */
[----:B------:R-:W-:-:S04]  /*0fe0*/  ISETP.NE.U32.AND P1, PT, RZ, UR4, PT ;  /* 0x00000004ff007c0c */ /* 0x000fc8000bf25070 */
[----:B------:R-:W-:-:S13]  /*0ff0*/  ISETP.NE.AND.EX P1, PT, RZ, UR5, PT, P1 ;  /* 0x00000005ff007c0c */ /* 0x000fda000bf25310 */
[----:B------:R-:W-:Y:S05]  /*1000*/  @!P1 BRA `(.L_x_13) ;  /* 0x0000000000109947 */ /* 0x000fea0003800000 */
[----:B0-----:R-:W0:Y:S02]  /*1010*/  LDC.64 R2, c[0x0][0x588] ;  /* 0x00016200ff027b82 */ /* 0x001e240000000a00 */
[----:B0-----:R-:W2:Y:S02]  /*1020*/  LDG.E R2, desc[UR14][R2.64] ;  /* 0x0000000e02027981 */ /* 0x001ea4000c1e1900 */
[----:B--2---:R-:W-:Y:S01]  /*1030*/  R2UR UR20, R2 ;  /* 0x00000000021472ca */ /* 0x004fe200000e0000 */
[----:B------:R-:W-:-:S14]  /*1040*/  BRA `(.L_x_12) ;  /* 0x0000000000047947 */ /* 0x000fdc0003800000 */
.L_x_13:
[----:B------:R-:W-:-:S05]  /*1050*/  ULDC UR20, c[0x0][0x580] ;  /* 0x0001600000147ab9 */ /* 0x000fca0000000800 */
.L_x_12:
[----:B------:R-:W-:Y:S02]  /*1060*/  ULDC.64 UR4, c[0x0][0x5a0] ;  /* 0x0001680000047ab9 */ /* 0x000fe40000000a00 */
        /* <DEDUP_REMOVED lines=11> */
.L_x_14:
        /* <DEDUP_REMOVED lines=8> */
.L_x_16:
[----:B------:R-:W-:-:S05]  /*11a0*/  ULDC UR21, c[0x0][0x584] ;  /* 0x0001610000157ab9 */ /* 0x000fca0000000800 */
.L_x_15:
[----:B------:R-:W-:-:S13]  /*11b0*/  LOP3.LUT P1, RZ, R0, 0xff, RZ, 0xc0, !PT ;  /* 0x000000ff00ff7812 */ /* 0x000fda000782c0ff */
[----:B------:R-:W-:Y:S05]  /*11c0*/  @!P1 EXIT ;  /* 0x000000000000994d */ /* 0x000fea0003800000 */
[----:B------:R-:W-:Y:S01]  /*11d0*/  ULDC UR4, c[0x0][0x28c] ;  /* 0x0000a30000047ab9 */ /* 0x000fe20000000800 */
[----:B------:R-:W-:Y:S02]  /*11e0*/  ULOP3.LUT UR22, UR13, 0x1, URZ, 0xfc, !UPT ;  /* 0x000000010d167892 */ /* 0x000fe4000f8efc3f */
[----:B------:R-:W-:-:S04]  /*11f0*/  UIADD3 UR4, UR4, 0x7f, URZ ;  /* 0x0000007f04047890 */ /* 0x000fc8000fffe03f */
[----:B------:R-:W-:-:S04]  /*1200*/  USHF.R.S32.HI UR5, URZ, 0x1f, UR4 ;  /* 0x0000001f3f057899 */ /* 0x000fc80008011404 */
[----:B------:R-:W-:-:S03]  /*1210*/  ULEA.HI UR5, UR5, UR4, URZ, 0x7 ;  /* 0x0000000405057291 */ /* 0x000fc6000f8f383f */
[----:B------:R-:W-:Y:S01]  /*1220*/  UMOV UR4, URZ ;  /* 0x0000003f00047c82 */ /* 0x000fe20008000000 */
[----:B------:R-:W-:-:S03]  /*1230*/  USHF.R.S32.HI UR10, URZ, 0x7, UR5 ;  /* 0x000000073f0a7899 */ /* 0x000fc60008011405 */
[----:B------:R-:W-:-:S09]  /*1240*/  UMOV UR5, URZ ;  /* 0x0000003f00057c82 */ /* 0x000fd20008000000 */
.L_x_555:
[----:B------:R-:W-:Y:S01]  /*1250*/  STL [R1+0x44c], RZ ;  /* 0x00044cff01007387 */ /* 0x000fe20000100800 */
[----:B--2---:R-:W2:Y:S01]  /*1260*/  S2UR UR18, SR_CgaCtaId ;  /* 0x00000000001279c3 */ /* 0x004ea20000008800 */
[----:B------:R-:W-:Y:S01]  /*1270*/  UMOV UR17, 0x400 ;  /* 0x0000040000117882 */ /* 0x000fe20000000000 */
[----:B------:R-:W-:Y:S01]  /*1280*/  UMOV UR6, URZ ;  /* 0x0000003f00067c82 */ /* 0x000fe20008000000 */
[----:B------:R-:W-:Y:S01]  /*1290*/  STL [R1+0x448], RZ ;  /* 0x000448ff01007387 */ /* 0x000fe20000100800 */
[----:B------:R-:W-:Y:S01]  /*12a0*/  UMOV UR7, URZ ;  /* 0x0000003f00077c82 */ /* 0x000fe20008000000 */
[----:B------:R-:W-:Y:S01]  /*12b0*/  UMOV UR8, URZ ;  /* 0x0000003f00087c82 */ /* 0x000fe20008000000 */
[----:B------:R-:W-:Y:S01]  /*12c0*/  UMOV UR23, UR5 ;  /* 0x0000000500177c82 */ /* 0x000fe20008000000 */
[----:B------:R-:W-:Y:S01]  /*12d0*/  STL [R1+0x444], RZ ;  /* 0x000444ff01007387 */ /* 0x000fe20000100800 */
[----:B0-----:R-:W0:Y:S01]  /*12e0*/  LDC R2, c[0x0][0x28c] ;  /* 0x0000a300ff027b82 */ /* 0x001e220000000800 */
[----:B------:R-:W-:Y:S01]  /*12f0*/  UMOV UR24, UR4 ;  /* 0x0000000400187c82 */ /* 0x000fe20008000000 */
[----:B------:R-:W-:Y:S01]  /*1300*/  CS2R R236, SRZ ;  /* 0x0000000000ec7805 */ /* 0x000fe2000001ff00 */
[----:B------:R-:W-:Y:S01]  /*1310*/  STL [R1+0x440], RZ ;  /* 0x000440ff01007387 */ /* 0x000fe20000100800 */
[----:B------:R-:W-:-:S02]  /*1320*/  CS2R R234, SRZ ;  /* 0x0000000000ea7805 */ /* 0x000fc4000001ff00 */
[----:B------:R-:W-:Y:S02]  /*1330*/  CS2R R232, SRZ ;  /* 0x0000000000e87805 */ /* 0x000fe4000001ff00 */
[----:B------:R-:W-:Y:S01]  /*1340*/  CS2R R230, SRZ ;  /* 0x0000000000e67805 */ /* 0x000fe2000001ff00 */
[----:B------:R-:W-:Y:S01]  /*1350*/  STL [R1+0x43c], RZ ;  /* 0x00043cff01007387 */ /* 0x000fe20000100800 */
[----:B------:R-:W-:Y:S02]  /*1360*/  CS2R R228, SRZ ;  /* 0x0000000000e47805 */ /* 0x000fe4000001ff00 */
[----:B------:R-:W-:Y:S02]  /*1370*/  CS2R R226, SRZ ;  /* 0x0000000000e27805 */ /* 0x000fe4000001ff00 */
        /* <DEDUP_REMOVED lines=14> */
[----:B0-----:R-:W-:Y:S02]  /*1460*/  ISETP.GE.AND P1, PT, R2, 0x1, PT ;  /* 0x000000010200780c */ /* 0x001fe40003f26270 */
        /* <DEDUP_REMOVED lines=41> */
[----:B-1----:R-:W-:Y:S01]  /*1700*/  CS2R R14, SRZ ;  /* 0x00000000000e7805 */ /* 0x002fe2000001ff00 */
        /* <DEDUP_REMOVED lines=93> */
[----:B------:R-:W-:-:S03]  /*1ce0*/  CS2R R150, SRZ ;  /* 0x0000000000967805 */ /* 0x000fc6000001ff00 */
[----:B------:R-:W-:Y:S04]  /*1cf0*/  STL [R1+0x3a0], RZ ;  /* 0x0003a0ff01007387 */ /* 0x000fe80000100800 */
        /* <DEDUP_REMOVED lines=104> */
[----:B------:R-:W-:Y:S04]  /*2380*/  STL [R1], RZ ;  /* 0x000000ff01007387 */ /* 0x000fe80000100800 */
        /* <DEDUP_REMOVED lines=39> */
[----:B------:R-:W-:Y:S01]  /*2600*/  STL [R1+0xa0], RZ ;  /* 0x0000a0ff01007387 */ /* 0x000fe20000100800 */
[----:B------:R-:W0:Y:S03]  /*2610*/  S2R R0, SR_TID.X ;  /* 0x0000000000007919 */ /* 0x000e260000002100 */
        /* <DEDUP_REMOVED lines=8> */
[----:B0-----:R-:W-:-:S03]  /*26a0*/  LOP3.LUT R0, R0, 0x80, RZ, 0xc0, !PT ;  /* 0x0000008000007812 */ /* 0x001fc600078ec0ff */
[----:B------:R-:W-:Y:S01]  /*26b0*/  STL [R1+0xc4], RZ ;  /* 0x0000c4ff01007387 */ /* 0x000fe20000100800 */
[----:B------:R-:W-:-:S03]  /*26c0*/  SHF.R.U32.HI R0, RZ, 0x7, R0 ;  /* 0x00000007ff007819 */ /* 0x000fc60000011600 */
        /* <DEDUP_REMOVED lines=33> */
[----:B------:R-:W0:Y:S04]  /*28e0*/  SHFL.IDX PT, R0, R0, RZ, 0x1f ;  /* 0x00001fff00007589 */ /* 0x000e2800000e0000 */
[----:B------:R1:W-:Y:S04]  /*28f0*/  STL [R1+0x14c], RZ ;  /* 0x00014cff01007387 */ /* 0x0003e80000100800 */
[----:B------:R1:W-:Y:S04]  /*2900*/  STL [R1+0x150], RZ ;  /* 0x000150ff01007387 */ /* 0x0003e80000100800 */
[----:B------:R1:W-:Y:S04]  /*2910*/  STL [R1+0x154], RZ ;  /* 0x000154ff01007387 */ /* 0x0003e80000100800 */
[----:B------:R1:W-:Y:S04]  /*2920*/  STL [R1+0x158], RZ ;  /* 0x000158ff01007387 */ /* 0x0003e80000100800 */
[----:B------:R1:W-:Y:S04]  /*2930*/  STL [R1+0x15c], RZ ;  /* 0x00015cff01007387 */ /* 0x0003e80000100800 */
[----:B------:R1:W-:Y:S01]  /*2940*/  STL [R1+0x160], RZ ;  /* 0x000160ff01007387 */ /* 0x0003e20000100800 */
[----:B0-----:R-:W-:-:S03]  /*2950*/  R2UR UR11, R0 ;  /* 0x00000000000b72ca */ /* 0x001fc600000e0000 */
[----:B------:R1:W-:Y:S04]  /*2960*/  STL [R1+0x164], RZ ;  /* 0x000164ff01007387 */ /* 0x0003e80000100800 */
[----:B------:R1:W-:Y:S04]  /*2970*/  STL [R1+0x168], RZ ;  /* 0x000168ff01007387 */ /* 0x0003e80000100800 */
[----:B------:R1:W-:Y:S02]  /*2980*/  STL [R1+0x16c], RZ ;  /* 0x00016cff01007387 */ /* 0x0003e40000100800 */
[----:B------:R-:W-:-:S02]  /*2990*/  ULEA.HI UR12, UR11, UR11, URZ, 0x1 ;  /* 0x0000000b0b0c7291 */ /* 0x000fc4000f8f083f */
[----:B------:R1:W-:Y:S02]  /*29a0*/  STL [R1+0x170], RZ ;  /* 0x000170ff01007387 */ /* 0x0003e40000100800 */
[----:B------:R-:W-:Y:S02]  /*29b0*/  ULOP3.LUT UR16, UR12, 0x7fffe, URZ, 0xc0, !UPT ;  /* 0x0007fffe0c107892 */ /* 0x000fe4000f8ec03f */
[----:B------:R1:W-:Y:S01]  /*29c0*/  STL [R1+0x174], RZ ;  /* 0x000174ff01007387 */ /* 0x0003e20000100800 */
[----:B--2---:R-:W-:Y:S02]  /*29d0*/  ULEA UR12, UR18, UR17, 0x18 ;  /* 0x00000011120c7291 */ /* 0x004fe4000f8ec03f */
[----:B------:R-:W-:Y:S01]  /*29e0*/  UIADD3 UR16, UR11, -UR16, URZ ;  /* 0x800000100b107290 */ /* 0x000fe2000fffe03f */
[----:B------:R1:W-:Y:S03]  /*29f0*/  STL [R1+0x178], RZ ;  /* 0x000178ff01007387 */ /* 0x0003e60000100800 */
[----:B------:R-:W-:Y:S01]  /*2a00*/  ULEA UR16, UR16, UR12, 0xd ;  /* 0x0000000c10107291 */ /* 0x000fe2000f8e683f */
[----:B------:R1:W-:Y:S03]  /*2a10*/  STL [R1+0x17c], RZ ;  /* 0x00017cff01007387 */ /* 0x0003e60000100800 */
[----:B------:R-:W-:Y:S01]  /*2a20*/  UIADD3 UR16, UR16, 0x100, URZ ;  /* 0x0000010010107890 */ /* 0x000fe2000fffe03f */
[----:B------:R1:W-:Y:S03]  /*2a30*/  STL [R1+0x180], RZ ;  /* 0x000180ff01007387 */ /* 0x0003e60000100800 */
[----:B------:R-:W-:Y:S01]  /*2a40*/  USHF.R.U32.HI UR11, URZ, 0x4, UR16 ;  /* 0x000000043f0b7899 */ /* 0x000fe20008011610 */
[----:B------:R1:W-:Y:S03]  /*2a50*/  STL [R1+0x184], RZ ;  /* 0x000184ff01007387 */ /* 0x0003e60000100800 */
[----:B------:R-:W-:Y:S01]  /*2a60*/  ULOP3.LUT UR11, UR11, 0x3fff, URZ, 0xc0, !UPT ;  /* 0x00003fff0b0b7892 */ /* 0x000fe2000f8ec03f */
[----:B------:R1:W-:Y:S04]  /*2a70*/  STL [R1+0x188], RZ ;  /* 0x000188ff01007387 */ /* 0x0003e80000100800 */
        /* <DEDUP_REMOVED lines=28> */
[----:B------:R1:W-:Y:S01]  /*2c40*/  STL [R1+0x1fc], RZ ;  /* 0x0001fcff01007387 */ /* 0x0003e20000100800 */
[----:B------:R-:W-:Y:S05]  /*2c50*/  @!P1 BRA `(.L_x_17) ;  /* 0x0000006000a89947 */ /* 0x000fea0003800000 */
[----:B------:R-:W-:-:S06]  /*2c60*/  UISETP.NE.AND UP0, UPT, UR22, 0x3, UPT ;  /* 0x000000031600788c */ /* 0x000fcc000bf05270 */
[----:B------:R-:W-:-:S13]  /*2c70*/  PLOP3.LUT P2, PT, PT, PT, UP0, 0x80, 0x0 ;  /* 0x000000000000781c */ /* 0x000fda0003f4f008 */
[----:B------:R-:W-:Y:S05]  /*2c80*/  @!P2 BRA `(.L_x_18) ;  /* 0x000000000004a947 */ /* 0x000fea0003800000 */
[----:B------:R-:W-:Y:S01]  /*2c90*/  BPT.TRAP 0x1 ;  /* 0x000000040000795c */ /* 0x000fe20000300000 */
.L_x_18:
[----:B------:R-:W-:Y:S01]  /*2ca0*/  ULEA UR6, UR5, UR12, 0x3 ;  /* 0x0000000c05067291 */ /* 0x000fe2000f8e183f */
[----:B------:R-:W-:-:S05]  /*2cb0*/  IMAD.U32 R0, RZ, RZ, UR4 ;  /* 0x00000004ff007e24 */ /* 0x000fca000f8e00ff */
[----:B------:R-:W-:-:S04]  /*2cc0*/  SHF.L.U32 R0, R0, 0x1f, RZ ;  /* 0x0000001f00007819 */ /* 0x000fc800000006ff */
[----:B------:R0:W2:Y:S01]  /*2cd0*/  SYNCS.PHASECHK.TRANS64.TRYWAIT P1, [UR6], R0 ;  /* 0x00000000ff0075a7 */ /* 0x0000a20008020146 */
[----:B------:R-:W-:Y:S05]  /*2ce0*/  @!P2 BRA `(.L_x_19) ;  /* 0x000000000004a947 */ /* 0x000fea0003800000 */
[----:B------:R-:W-:Y:S01]  /*2cf0*/  BPT.TRAP 0x1 ;  /* 0x000000040000795c */ /* 0x000fe20000300000 */
.L_x_19:
[----:B--2---:R-:W-:Y:S05]  /*2d00*/  @P1 BRA `(.L_x_20) ;  /* 0x0000000000081947 */ /* 0x004fea0003800000 */
[----:B------:R-:W2:Y:S02]  /*2d10*/  SYNCS.PHASECHK.TRANS64.TRYWAIT P1, [UR6], R0 ;  /* 0x00000000ff0075a7 */ /* 0x000ea40008020146 */
[----:B--2---:R-:W-:Y:S05]  /*2d20*/  @!P1 BRA `(.L_x_21) ;  /* 0x0000026c00589947 */ /* 0x004fea0003800000 */
.L_x_20:
[----:B------:R-:W-:Y:S01]  /*2d30*/  UIADD3 UR6, UR12, 0x18100, URZ ;  /* 0x000181000c067890 */ /* 0x000fe2000fffe03f */
[----:B------:R-:W-:Y:S01]  /*2d40*/  WARPGROUP.ARRIVE ;  /* 0x00000000000079c5 */ /* 0x000fe20000000000 */
[----:B------:R-:W-:Y:S02]  /*2d50*/  ULOP3.LUT UR7, UR11, 0x10000, URZ, 0xfc, !UPT ;  /* 0x000100000b077892 */ /* 0x000fe4000f8efc3f */
[----:B------:R-:W-:Y:S02]  /*2d60*/  USHF.R.U32.HI UR6, URZ, 0x4, UR6 ;  /* 0x000000043f067899 */ /* 0x000fe40008011606 */
[----:B------:R-:W-:Y:S02]  /*2d70*/  ULEA UR7, UR5, UR7, 0xb ;  /* 0x0000000705077291 */ /* 0x000fe4000f8e583f */
[----:B------:R-:W-:Y:S01]  /*2d80*/  ULOP3.LUT UR6, UR6, 0x3fff, URZ, 0xc0, !UPT ;  /* 0x00003fff06067892 */ /* 0x000fe2000f8ec03f */
[----:B------:R-:W-:Y:S01]  /*2d90*/  UMOV UR17, 0x40000040 ;  /* 0x4000004000117882 */ /* 0x000fe20000000000 */
[----:B------:R-:W-:-:S02]  /*2da0*/  UMOV UR19, 0x40000040 ;  /* 0x4000004000137882 */ /* 0x000fc40000000000 */
[----:B------:R-:W-:Y:S01]  /*2db0*/  ULOP3.LUT UR6, UR6, 0x10000, URZ, 0xfc, !UPT ;  /* 0x0001000006067892 */ /* 0x000fe2000f8efc3f */
[----:B------:R-:W-:-:S03]  /*2dc0*/  UMOV UR16, UR7 ;  /* 0x0000000700107c82 */ /* 0x000fc60008000000 */
[----:B------:R-:W-:-:S07]  /*2dd0*/  ULEA UR8, UR5, UR6, 0xb ;  /* 0x0000000605087291 */ /* 0x000fce000f8e583f */
[----:B------:R-:W-:Y:S02]  /*2de0*/  UMOV UR18, UR8 ;  /* 0x0000000800127c82 */ /* 0x000fe40008000000 */
[----:B------:R-:W-:Y:S01]  /*2df0*/  QGMMA.64x256x32.F32.E4M3.E4M3 R24, gdesc[UR16], RZ, !UPT, gsb0 ;  /* 0x03e00000101879f3 */ /* 0x000fe2000c0008ff */
[----:B------:R-:W-:Y:S01]  /*2e00*/  UIADD3 UR16, UR7, 0x400, URZ ;  /* 0x0000040007107890 */ /* 0x000fe2000fffe03f */
[----:B------:R-:W-:Y:S01]  /*2e10*/  UMOV UR17, 0x40000040 ;  /* 0x4000004000117882 */ /* 0x000fe20000000000 */
[----:B------:R-:W-:Y:S02]  /*2e20*/  WARPGROUP.DEPBAR.LE gsb0, 0x0 ;  /* 0x00008000000079c5 */ /* 0x000fe40000010000 */
[----:B------:R-:W-:Y:S04]  /*2e30*/  STL.64 [R1], R24 ;  /* 0x0000001801007387 */ /* 0x000fe80000100a00 */
[----:B------:R-:W-:Y:S04]  /*2e40*/  STL.64 [R1+0x8], R26 ;  /* 0x0000081a01007387 */ /* 0x000fe80000100a00 */
        /* <DEDUP_REMOVED lines=61> */
[----:B------:R3:W-:Y:S02]  /*3220*/  STL.64 [R1+0x1f8], R150 ;  /* 0x0001f89601007387 */ /* 0x0007e40000100a00 */
[----:B---3--:R-:W-:-:S06]  /*3230*/  WARPGROUP.ARRIVE ;  /* 0x00000000000079c5 */ /* 0x008fcc0000000000 */
[----:B------:R-:W-:Y:S03]  /*3240*/  QGMMA.64x256x32.F32.E4M3.E4M3 R24, gdesc[UR16], RZ, !UPT, gsb0 ;  /* 0x03e00000101879f3 */ /* 0x000fe6000c0008ff */
[----:B------:R-:W-:Y:S02]  /*3250*/  WARPGROUP.DEPBAR.LE gsb0, 0x0 ;  /* 0x00008000000079c5 */ /* 0x000fe40000010000 */
        /* <DEDUP_REMOVED lines=63> */
[----:B------:R3:W-:Y:S04]  /*3650*/  STL.64 [R1+0x5d0], R24 ;  /* 0x0005d01801007387 */ /* 0x0007e80000100a00 */
[----:B---3--:R-:W3:Y:S04]  /*3660*/  LDL.LU.64 R24, [R1] ;  /* 0x0000000001187983 */ /* 0x008ee80000300a00 */
[----:B------:R-:W3:Y:S04]  /*3670*/  LDL.LU.64 R26, [R1+0x8] ;  /* 0x00000800011a7983 */ /* 0x000ee80000300a00 */
        /* <DEDUP_REMOVED lines=61> */
[----:B------:R-:W3:Y:S01]  /*3a50*/  LDL.LU.64 R150, [R1+0x1f8] ;  /* 0x0001f80001967983 */ /* 0x000ee20000300a00 */
[----:B------:R-:W-:-:S02]  /*3a60*/  UIADD3 UR16, UR7, 0x2, URZ ;  /* 0x0000000207107890 */ /* 0x000fc4000fffe03f */
[----:B------:R-:W-:Y:S01]  /*3a70*/  UIADD3 UR18, UR8, 0x2, URZ ;  /* 0x0000000208127890 */ /* 0x000fe2000fffe03f */
[----:B------:R-:W-:Y:S01]  /*3a80*/  UMOV UR17, 0x40000040 ;  /* 0x4000004000117882 */ /* 0x000fe20000000000 */
[----:B------:R-:W-:Y:S01]  /*3a90*/  UMOV UR19, 0x40000040 ;  /* 0x4000004000137882 */ /* 0x000fe20000000000 */
[----:B---3--:R-:W-:-:S06]  /*3aa0*/  WARPGROUP.ARRIVE ;  /* 0x00000000000079c5 */ /* 0x008fcc0000000000 */
[----:B------:R-:W-:Y:S03]  /*3ab0*/  QGMMA.64x256x32.F32.E4M3.E4M3 R24, gdesc[UR16], R24, gsb0 ;  /* 0x03e00000101879f3 */ /* 0x000fe60008000818 */
[----:B------:R-:W-:Y:S02]  /*3ac0*/  WARPGROUP.DEPBAR.LE gsb0, 0x0 ;  /* 0x00008000000079c5 */ /* 0x000fe40000010000 */
[----:B------:R-:W-:Y:S01]  /*3ad0*/  STL.64 [R1], R24 ;  /* 0x0000001801007387 */ /* 0x000fe20000100a00 */
[----:B------:R-:W-:Y:S02]  /*3ae0*/  IMAD.MOV.U32 R2, RZ, RZ, R150 ;  /* 0x000000ffff027224 */ /* 0x000fe400078e0096 */
[----:B0-2---:R-:W-:Y:S01]  /*3af0*/  IMAD.MOV.U32 R0, RZ, RZ, R151 ;  /* 0x000000ffff007224 */ /* 0x005fe200078e0097 */
[----:B------:R-:W-:Y:S01]  /*3b00*/  STL.64 [R1+0x8], R26 ;  /* 0x0000081a01007387 */ /* 0x000fe20000100a00 */
[----:B------:R-:W-:-:S02]  /*3b10*/  IMAD.MOV.U32 R4, RZ, RZ, R148 ;  /* 0x000000ffff047224 */ /* 0x000fc400078e0094 */
[----:B------:R-:W-:Y:S01]  /*3b20*/  IMAD.MOV.U32 R3, RZ, RZ, R149 ;  /* 0x000000ffff037224 */ /* 0x000fe200078e0095 */
[----:B------:R-:W-:Y:S01]  /*3b30*/  STL.64 [R1+0x10], R28 ;  /* 0x0000101c01007387 */ /* 0x000fe20000100a00 */
[----:B------:R-:W-:Y:S02]  /*3b40*/  IMAD.MOV.U32 R6, RZ, RZ, R146 ;  /* 0x000000ffff067224 */ /* 0x000fe400078e0092 */
[----:B------:R-:W-:Y:S01]  /*3b50*/  IMAD.MOV.U32 R5, RZ, RZ, R147 ;  /* 0x000000ffff057224 */ /* 0x000fe200078e0093 */
[----:B------:R-:W-:Y:S01]  /*3b60*/  STL.64 [R1+0x18], R30 ;  /* 0x0000181e01007387 */ /* 0x000fe20000100a00 */
[----:B------:R-:W-:Y:S02]  /*3b70*/  IMAD.MOV.U32 R8, RZ, RZ, R144 ;  /* 0x000000ffff087224 */ /* 0x000fe400078e0090 */
[----:B------:R-:W-:Y:S01]  /*3b80*/  IMAD.MOV.U32 R7, RZ, RZ, R145 ;  /* 0x000000ffff077224 */ /* 0x000fe200078e0091 */
        /* <DEDUP_REMOVED lines=18> */
[----:B------:R0:W-:Y:S01]  /*3cb0*/  STL [R1+0x50], R44 ;  /* 0x0000502c01007387 */ /* 0x0001e20000100800 */
[----:B------:R-:W-:-:S02]  /*3cc0*/  IMAD.MOV.U32 R22, RZ, RZ, R130 ;  /* 0x000000ffff167224 */ /* 0x000fc400078e0082 */
[----:B------:R-:W-:Y:S01]  /*3cd0*/  IMAD.MOV.U32 R21, RZ, RZ, R131 ;  /* 0x000000ffff157224 */ /* 0x000fe200078e0083 */
[----:B------:R-:W2:Y:S01]  /*3ce0*/  LDL.LU.64 R150, [R1+0x7c8] ;  /* 0x0007c80001967983 */ /* 0x000ea20000300a00 */
[----:B------:R-:W-:Y:S02]  /*3cf0*/  IMAD.MOV.U32 R212, RZ, RZ, R128 ;  /* 0x000000ffffd47224 */ /* 0x000fe400078e0080 */
[----:B------:R-:W-:Y:S01]  /*3d00*/  IMAD.MOV.U32 R23, RZ, RZ, R129 ;  /* 0x000000ffff177224 */ /* 0x000fe200078e0081 */
[----:B------:R-:W2:Y:S01]  /*3d10*/  LDL.LU.64 R148, [R1+0x7c0] ;  /* 0x0007c00001947983 */ /* 0x000ea20000300a00 */
[----:B------:R-:W-:Y:S02]  /*3d20*/  IMAD.MOV.U32 R210, RZ, RZ, R126 ;  /* 0x000000ffffd27224 */ /* 0x000fe400078e007e */
[----:B------:R-:W-:Y:S01]  /*3d30*/  IMAD.MOV.U32 R211, RZ, RZ, R127 ;  /* 0x000000ffffd37224 */ /* 0x000fe200078e007f */
[----:B------:R-:W2:Y:S01]  /*3d40*/  LDL.LU.64 R146, [R1+0x7b8] ;  /* 0x0007b80001927983 */ /* 0x000ea20000300a00 */
        /* <DEDUP_REMOVED lines=120> */
[----:B------:R-:W-:-:S03]  /*44d0*/  IMAD.MOV.U32 R235, RZ, RZ, R45 ;  /* 0x000000ffffeb7224 */ /* 0x000fc600078e002d */
[----:B------:R-:W2:Y:S04]  /*44e0*/  LDL.LU.64 R64, [R1+0x670] ;  /* 0x0006700001407983 */ /* 0x000ea80000300a00 */
        /* <DEDUP_REMOVED lines=9> */
[----:B0-----:R-:W2:Y:S04]  /*4580*/  LDL.LU.64 R44, [R1+0x620] ;  /* 0x00062000012c7983 */ /* 0x001ea80000300a00 */
        /* <DEDUP_REMOVED lines=9> */
[----:B------:R-:W2:Y:S01]  /*4620*/  LDL.LU.64 R24, [R1+0x5d0] ;  /* 0x0005d00001187983 */ /* 0x000ea20000300a00 */
[----:B------:R-:W-:Y:S01]  /*4630*/  UIADD3 UR16, UR7, 0x402, URZ ;  /* 0x0000040207107890 */ /* 0x000fe2000fffe03f */
[----:B------:R-:W-:Y:S01]  /*4640*/  UMOV UR17, 0x40000040 ;  /* 0x4000004000117882 */ /* 0x000fe20000000000 */
[----:B--2---:R-:W-:-:S07]  /*4650*/  WARPGROUP.ARRIVE ;  /* 0x00000000000079c5 */ /* 0x004fce0000000000 */
[----:B------:R-:W-:Y:S03]  /*4660*/  QGMMA.64x256x32.F32.E4M3.E4M3 R24, gdesc[UR16], R24, gsb0 ;  /* 0x03e00000101879f3 */ /* 0x000fe60008000818 */
        /* <DEDUP_REMOVED lines=23> */
[----:B0-----:R-:W2:Y:S04]  /*47e0*/  LDL.LU R108, [R1] ;  /* 0x00000000016c7983 */ /* 0x001ea80000300800 */
[----:B------:R-:W2:Y:S04]  /*47f0*/  LDL.LU R109, [R1+0x4] ;  /* 0x00000400016d7983 */ /* 0x000ea80000300800 */
        /* <DEDUP_REMOVED lines=18> */
[----:B------:R-:W2:Y:S01]  /*4920*/  LDL.LU R128, [R1+0x50] ;  /* 0x0000500001807983 */ /* 0x000ea20000300800 */
[----:B------:R-:W-:-:S02]  /*4930*/  IMAD.MOV.U32 R129, RZ, RZ, R235 ;  /* 0x000000ffff817224 */ /* 0x000fc400078e00eb */
[----:B------:R-:W-:Y:S02]  /*4940*/  IMAD.MOV.U32 R130, RZ, RZ, R234 ;  /* 0x000000ffff827224 */ /* 0x000fe400078e00ea */
[----:B------:R-:W-:Y:S02]  /*4950*/  IMAD.MOV.U32 R131, RZ, RZ, R233 ;  /* 0x000000ffff837224 */ /* 0x000fe400078e00e9 */
[----:B------:R-:W-:Y:S02]  /*4960*/  IMAD.MOV.U32 R132, RZ, RZ, R232 ;  /* 0x000000ffff847224 */ /* 0x000fe400078e00e8 */
[----:B------:R-:W-:Y:S02]  /*4970*/  IMAD.MOV.U32 R133, RZ, RZ, R231 ;  /* 0x000000ffff857224 */ /* 0x000fe400078e00e7 */
[----:B------:R-:W-:Y:S02]  /*4980*/  IMAD.MOV.U32 R134, RZ, RZ, R230 ;  /* 0x000000ffff867224 */ /* 0x000fe400078e00e6 */
        /* <DEDUP_REMOVED lines=39> */
[----:B------:R-:W-:Y:S01]  /*4c00*/  IMAD.MOV.U32 R235, RZ, RZ, R0 ;  /* 0x000000ffffeb7224 */ /* 0x000fe200078e0000 */
[----:B------:R-:W-:Y:S02]  /*4c10*/  UIADD3 UR16, UR7, 0x4, URZ ;  /* 0x0000000407107890 */ /* 0x000fe4000fffe03f */
[----:B------:R-:W-:Y:S01]  /*4c20*/  UIADD3 UR18, UR8, 0x4, URZ ;  /* 0x0000000408127890 */ /* 0x000fe2000fffe03f */
[----:B------:R-:W-:Y:S01]  /*4c30*/  UMOV UR17, 0x40000040 ;  /* 0x4000004000117882 */ /* 0x000fe20000000000 */
[----:B------:R-:W-:Y:S01]  /*4c40*/  UMOV UR19, 0x40000040 ;  /* 0x4000004000137882 */ /* 0x000fe20000000000 */
[----:B--2---:R-:W-:-:S06]  /*4c50*/  WARPGROUP.ARRIVE ;  /* 0x00000000000079c5 */ /* 0x004fcc0000000000 */
[----:B------:R-:W-:Y:S03]  /*4c60*/  QGMMA.64x256x32.F32.E4M3.E4M3 R108, gdesc[UR16], R108, gsb0 ;  /* 0x03e00000106c79f3 */ /* 0x000fe6000800086c */
        /* <DEDUP_REMOVED lines=183> */
[----:B0-----:R-:W2:Y:S04]  /*57e0*/  LDL.LU.64 R108, [R1] ;  /* 0x00000000016c7983 */ /* 0x001ea80000300a00 */
        /* <DEDUP_REMOVED lines=63> */
[----:B------:R-:W-:-:S02]  /*5be0*/  UIADD3 UR16, UR7, 0x6, URZ ;  /* 0x0000000607107890 */ /* 0x000fc4000fffe03f */
[----:B------:R-:W-:Y:S01]  /*5bf0*/  UIADD3 UR18, UR8, 0x6, URZ ;  /* 0x0000000608127890 */ /* 0x000fe2000fffe03f */
[----:B------:R-:W-:Y:S01]  /*5c00*/  UMOV UR17, 0x40000040 ;  /* 0x4000004000117882 */ /* 0x000fe20000000000 */
[----:B------:R-:W-:Y:S01]  /*5c10*/  UMOV UR19, 0x40000040 ;  /* 0x4000004000137882 */ /* 0x000fe20000000000 */
        /* <DEDUP_REMOVED lines=93> */
[----:B0-----:R-:W3:Y:S04]  /*61f0*/  LDL.LU.64 R150, [R1+0x518] ;  /* 0x0005180001967983 */ /* 0x001ee80000300a00 */
        /* <DEDUP_REMOVED lines=21> */
[----:B------:R-:W-:Y:S01]  /*6350*/  UIADD3 UR16, UR7, 0x406, URZ ;  /* 0x0000040607107890 */ /* 0x000fe2000fffe03f */
[----:B------:R-:W-:-:S02]  /*6360*/  UMOV UR17, 0x40000040 ;  /* 0x4000004000117882 */ /* 0x000fc40000000000 */
[----:B------:R0:W-:Y:S01]  /*6370*/  STL [R1+0x2d0], RZ ;  /* 0x0002d0ff01007387 */ /* 0x0001e20000100800 */
[----:B------:R-:W-:-:S03]  /*6380*/  ULDC UR7, c[0x0][0x50c] ;  /* 0x0001430000077ab9 */ /* 0x000fc60000000800 */
        /* <DEDUP_REMOVED lines=37> */
[----:B---3--:R-:W-:-:S06]  /*65e0*/  WARPGROUP.ARRIVE ;  /* 0x00000000000079c5 */ /* 0x008fcc0000000000 */
[----:B------:R-:W-:Y:S01]  /*65f0*/  QGMMA.64x256x32.F32.E4M3.E4M3 R24, gdesc[UR16], R24, gsb0 ;  /* 0x03e00000101879f3 */ /* 0x000fe20008000818 */
[----:B------:R0:W-:Y:S04]  /*6600*/  STL [R1+0x238], RZ ;  /* 0x000238ff01007387 */ /* 0x0001e80000100800 */
[----:B------:R0:W-:Y:S04]  /*6610*/  STL [R1+0x234], RZ ;  /* 0x000234ff01007387 */ /* 0x0001e80000100800 */
[----:B------:R0:W-:Y:S04]  /*6620*/  STL [R1+0x230], RZ ;  /* 0x000230ff01007387 */ /* 0x0001e80000100800 */
[----:B------:R0:W-:Y:S04]  /*6630*/  STL [R1+0x22c], RZ ;  /* 0x00022cff01007387 */ /* 0x0001e80000100800 */
[----:B------:R0:W-:Y:S04]  /*6640*/  STL [R1+0x228], RZ ;  /* 0x000228ff01007387 */ /* 0x0001e80000100800 */
[----:B------:R0:W-:Y:S01]  /*6650*/  STL [R1+0x224], RZ ;  /* 0x000224ff01007387 */ /* 0x0001e20000100800 */
[----:B------:R-:W-:-:S03]  /*6660*/  UISETP.NE.AND UP0, UPT, UR7, 0x4, UPT ;  /* 0x000000040700788c */ /* 0x000fc6000bf05270 */
[----:B------:R0:W-:Y:S04]  /*6670*/  STL [R1+0x220], RZ ;  /* 0x000220ff01007387 */ /* 0x0001e80000100800 */
[----:B------:R0:W-:Y:S04]  /*6680*/  STL [R1+0x21c], RZ ;  /* 0x00021cff01007387 */ /* 0x0001e80000100800 */
[----:B------:R0:W-:Y:S04]  /*6690*/  STL [R1+0x218], RZ ;  /* 0x000218ff01007387 */ /* 0x0001e80000100800 */
[----:B------:R0:W-:Y:S01]  /*66a0*/  STL [R1+0x214], RZ ;  /* 0x000214ff01007387 */ /* 0x0001e20000100800 */
[----:B------:R-:W-:-:S03]  /*66b0*/  USEL UR7, URZ, 0x1, UP0 ;  /* 0x000000013f077887 */ /* 0x000fc60008000000 */
[----:B------:R0:W-:Y:S04]  /*66c0*/  STL [R1+0x210], RZ ;  /* 0x000210ff01007387 */ /* 0x0001e80000100800 */
[----:B------:R0:W-:Y:S04]  /*66d0*/  STL [R1+0x20c], RZ ;  /* 0x00020cff01007387 */ /* 0x0001e80000100800 */
[----:B------:R0:W-:Y:S04]  /*66e0*/  STL [R1+0x208], RZ ;  /* 0x000208ff01007387 */ /* 0x0001e80000100800 */
[----:B------:R0:W-:Y:S04]  /*66f0*/  STL [R1+0x204], RZ ;  /* 0x000204ff01007387 */ /* 0x0001e80000100800 */
[----:B------:R0:W-:Y:S01]  /*6700*/  STL [R1+0x200], RZ ;  /* 0x000200ff01007387 */ /* 0x0001e20000100800 */
[----:B------:R-:W-:Y:S01]  /*6710*/  ISETP.NE.AND P1, PT, RZ, UR7, PT ;  /* 0x00000007ff007c0c */ /* 0x000fe2000bf25270 */
[----:B------:R-:W-:Y:S01]  /*6720*/  UMOV UR6, 0x4 ;  /* 0x0000000400067882 */ /* 0x000fe20000000000 */
[----:B------:R-:W-:Y:S01]  /*6730*/  IMAD.MOV.U32 R0, RZ, RZ, R235 ;  /* 0x000000ffff007224 */ /* 0x000fe200078e00eb */
[----:B------:R-:W-:-:S02]  /*6740*/  CS2R R236, SRZ ;  /* 0x0000000000ec7805 */ /* 0x000fc4000001ff00 */
[----:B--2---:R-:W-:Y:S02]  /*6750*/  CS2R R234, SRZ ;  /* 0x0000000000ea7805 */ /* 0x004fe4000001ff00 */
[----:B------:R-:W-:Y:S02]  /*6760*/  CS2R R232, SRZ ;  /* 0x0000000000e87805 */ /* 0x000fe4000001ff00 */
[----:B------:R-:W-:Y:S02]  /*6770*/  CS2R R230, SRZ ;  /* 0x0000000000e67805 */ /* 0x000fe4000001ff00 */
[----:B------:R-:W-:Y:S02]  /*6780*/  CS2R R228, SRZ ;  /* 0x0000000000e47805 */ /* 0x000fe4000001ff00 */
[----:B------:R-:W-:Y:S02]  /*6790*/  CS2R R226, SRZ ;  /* 0x0000000000e27805 */ /* 0x000fe4000001ff00 */
[----:B------:R-:W-:-:S02]  /*67a0*/  CS2R R224, SRZ ;  /* 0x0000000000e07805 */ /* 0x000fc4000001ff00 */
[----:B------:R-:W-:Y:S02]  /*67b0*/  CS2R R222, SRZ ;  /* 0x0000000000de7805 */ /* 0x000fe4000001ff00 */
        /* <DEDUP_REMOVED lines=45> */
[----:B------:R-:W-:Y:S01]  /*6a90*/  CS2R R2, SRZ ;  /* 0x0000000000027805 */ /* 0x000fe2000001ff00 */
[----:B------:R-:W-:Y:S02]  /*6aa0*/  WARPGROUP.DEPBAR.LE gsb0, 0x0 ;  /* 0x00008000000079c5 */ /* 0x000fe40000010000 */
[----:B0-----:R-:W-:Y:S05]  /*6ab0*/  @!P1 BRA `(.L_x_22) ;  /* 0x0000002000f89947 */ /* 0x001fea0003800000 */
[----:B------:R-:W2:Y:S04]  /*6ac0*/  LDL R2, [R1] ;  /* 0x0000000001027983 */ /* 0x000ea80000100800 */
[----:B------:R-:W3:Y:S04]  /*6ad0*/  LDL R3, [R1+0x4] ;  /* 0x0000040001037983 */ /* 0x000ee80000100800 */
[----:B------:R-:W4:Y:S04]  /*6ae0*/  LDL R4, [R1+0x8] ;  /* 0x0000080001047983 */ /* 0x000f280000100800 */
[----:B------:R-:W5:Y:S04]  /*6af0*/  LDL R5, [R1+0xc] ;  /* 0x00000c0001057983 */ /* 0x000f680000100800 */
        /* <DEDUP_REMOVED lines=102> */
[----:B------:R0:W-:Y:S04]  /*7160*/  STL [R1+0x4bc], R131 ;  /* 0x0004bc8301007387 */ /* 0x0001e80000100800 */
[----:B0-----:R-:W5:Y:S04]  /*7170*/  LDL R131, [R1+0x1a8] ;  /* 0x0001a80001837983 */ /* 0x001f680000100800 */
        /* <DEDUP_REMOVED lines=39> */
[----:B0-----:R-:W5:Y:S01]  /*73f0*/  LDL R151, [R1+0x1f8] ;  /* 0x0001f80001977983 */ /* 0x001f620000100800 */
[----:B------:R-:W-:-:S01]  /*7400*/  FADD R0, RZ, R0 ;  /* 0x00000000ff007221 */ /* 0x000fc20000000000 */
[----:B--2---:R-:W-:Y:S01]  /*7410*/  FADD R2, RZ, R2 ;  /* 0x00000002ff027221 */ /* 0x004fe20000000000 */
[----:B---3--:R-:W-:-:S01]  /*7420*/  FADD R3, RZ, R3 ;  /* 0x00000003ff037221 */ /* 0x008fc20000000000 */
[----:B----4-:R-:W-:Y:S01]  /*7430*/  FADD R4, RZ, R4 ;  /* 0x00000004ff047221 */ /* 0x010fe20000000000 */
[----:B-----5:R-:W-:-:S01]  /*7440*/  FADD R5, RZ, R5 ;  /* 0x00000005ff057221 */ /* 0x020fc20000000000 */
[----:B------:R-:W-:Y:S01]  /*7450*/  FADD R6, RZ, R6 ;  /* 0x00000006ff067221 */ /* 0x000fe20000000000 */
[----:B------:R-:W-:-:S01]  /*7460*/  FADD R7, RZ, R7 ;  /* 0x00000007ff077221 */ /* 0x000fc20000000000 */
        /* <DEDUP_REMOVED lines=14> */
[----:B------:R-:W2:Y:S01]  /*7550*/  LDL.LU R131, [R1+0x4bc] ;  /* 0x0004bc0001837983 */ /* 0x000ea20000300800 */
        /* <DEDUP_REMOVED lines=13> */
[----:B------:R-:W3:Y:S01]  /*7630*/  LDL.LU R132, [R1+0x4b8] ;  /* 0x0004b80001847983 */ /* 0x000ee20000300800 */
        /* <DEDUP_REMOVED lines=16> */
[----:B------:R0:W-:Y:S01]  /*7740*/  STL [R1+0x200], R133 ;  /* 0x0002008501007387 */ /* 0x0001e20000100800 */
        /* <DEDUP_REMOVED lines=9> */
[----:B0-----:R-:W4:Y:S01]  /*77e0*/  LDL.LU R133, [R1+0x4b4] ;  /* 0x0004b40001857983 */ /* 0x001f220000300800 */
[----:B------:R-:W-:-:S01]  /*77f0*/  FADD R184, RZ, R184 ;  /* 0x000000b8ffb87221 */ /* 0x000fc20000000000 */
[----:B------:R-:W-:Y:S01]  /*7800*/  FADD R185, RZ, R185 ;  /* 0x000000b9ffb97221 */ /* 0x000fe20000000000 */
[----:B------:R-:W-:-:S01]  /*7810*/  FADD R186, RZ, R186 ;  /* 0x000000baffba7221 */ /* 0x000fc20000000000 */
        /* <DEDUP_REMOVED lines=10> */
[----:B0-----:R-:W5:Y:S01]  /*78c0*/  LDL.LU R134, [R1+0x4b0] ;  /* 0x0004b00001867983 */ /* 0x001f620000300800 */
        /* <DEDUP_REMOVED lines=52> */
[----:B0-----:R-:W5:Y:S04]  /*7c10*/  LDL.LU R138, [R1+0x4a0] ;  /* 0x0004a000018a7983 */ /* 0x001f680000300800 */
[----:B------:R0:W-:Y:S01]  /*7c20*/  STL [R1+0x218], R139 ;  /* 0x0002188b01007387 */ /* 0x0001e20000100800 */
[----:B------:R-:W-:-:S03]  /*7c30*/  FADD R140, RZ, R140 ;  /* 0x0000008cff8c7221 */ /* 0x000fc60000000000 */
        /* <DEDUP_REMOVED lines=34> */
[----:B------:R0:W-:Y:S04]  /*7e60*/  STL [R1+0x248], R151 ;  /* 0x0002489701007387 */ /* 0x0001e80000100800 */
[----:B0-----:R-:W5:Y:S04]  /*7e70*/  LDL.LU R151, [R1+0x46c] ;  /* 0x00046c0001977983 */ /* 0x001f680000300800 */
[----:B------:R0:W-:Y:S02]  /*7e80*/  STL [R1+0x24c], R0 ;  /* 0x00024c0001007387 */ /* 0x0001e40000100800 */
[----:B0-----:R-:W-:-:S05]  /*7e90*/  FADD R0, RZ, R24 ;  /* 0x00000018ff007221 */ /* 0x001fca0000000000 */
        /* <DEDUP_REMOVED lines=213> */
[----:B--2---:R-:W-:-:S05]  /*8bf0*/  FADD R0, RZ, R131 ;  /* 0x00000083ff007221 */ /* 0x004fca0000000000 */
[----:B------:R3:W-:Y:S02]  /*8c00*/  STL [R1+0x3fc], R0 ;  /* 0x0003fc0001007387 */ /* 0x0007e40000100800 */
[----:B---3--:R-:W-:-:S05]  /*8c10*/  FADD R0, RZ, R132 ;  /* 0x00000084ff007221 */ /* 0x008fca0000000000 */
[----:B------:R4:W-:Y:S02]  /*8c20*/  STL [R1+0x400], R0 ;  /* 0x0004000001007387 */ /* 0x0009e40000100800 */
[----:B----4-:R-:W-:-:S05]  /*8c30*/  FADD R0, RZ, R133 ;  /* 0x00000085ff007221 */ /* 0x010fca0000000000 */
[----:B------:R5:W-:Y:S02]  /*8c40*/  STL [R1+0x404], R0 ;  /* 0x0004040001007387 */ /* 0x000be40000100800 */
[----:B-----5:R-:W-:-:S05]  /*8c50*/  FADD R0, RZ, R134 ;  /* 0x00000086ff007221 */ /* 0x020fca0000000000 */
        /* <DEDUP_REMOVED lines=34> */
[----:B------:R0:W-:Y:S01]  /*8e80*/  STL [R1+0x44c], R0 ;  /* 0x00044c0001007387 */ /* 0x0001e20000100800 */
[----:B------:R-:W-:-:S05]  /*8e90*/  UMOV UR6, URZ ;  /* 0x0000003f00067c82 */ /* 0x000fca0008000000 */
.L_x_22:
[----:B------:R-:W-:Y:S01]  /*8ea0*/  UIADD3 UR23, UR5, 0x1, URZ ;  /* 0x0000000105177890 */ /* 0x000fe2000fffe03f */
[----:B------:R-:W-:-:S03]  /*8eb0*/  UMOV UR8, 0x1 ;  /* 0x0000000100087882 */ /* 0x000fc60000000000 */
[----:B------:R-:W-:-:S04]  /*8ec0*/  UISETP.NE.AND UP0, UPT, UR23, 0x3, UPT ;  /* 0x000000031700788c */ /* 0x000fc8000bf05270 */
[----:B------:R-:W-:Y:S02]  /*8ed0*/  USEL UR24, URZ, 0x1, UP0 ;  /* 0x000000013f187887 */ /* 0x000fe40008000000 */
[----:B------:R-:W-:Y:S02]  /*8ee0*/  USEL UR23, UR23, URZ, UP0 ;  /* 0x0000003f17177287 */ /* 0x000fe40008000000 */
[----:B------:R-:W-:-:S12]  /*8ef0*/  ULOP3.LUT UR24, UR4, UR24, URZ, 0x3c, !UPT ;  /* 0x0000001804187292 */ /* 0x000fd8000f8e3c3f */
.L_x_17:
[----:B------:R-:W-:-:S04]  /*8f00*/  UISETP.LT.AND UP0, UPT, UR10, 0x1, UPT ;  /* 0x000000010a00788c */ /* 0x000fc8000bf01270 */
[----:B------:R-:W-:-:S04]  /*8f10*/  USEL UR16, UR10, 0x1, UP0 ;  /* 0x000000010a107887 */ /* 0x000fc80008000000 */
[----:B------:R-:W-:-:S04]  /*8f20*/  UIADD3 UR26, UR10, -UR16, URZ ;  /* 0x800000100a1a7290 */ /* 0x000fc8000fffe03f */
[----:B------:R-:W-:-:S06]  /*8f30*/  UISETP.GE.AND UP0, UPT, UR26, 0x1, UPT ;  /* 0x000000011a00788c */ /* 0x000fcc000bf06270 */
[----:B------:R-:W-:-:S13]  /*8f40*/  PLOP3.LUT P1, PT, PT, PT, UP0, 0x80, 0x0 ;  /* 0x000000000000781c */ /* 0x000fda0003f2f008 */
[----:B------:R-:W-:Y:S05]  /*8f50*/  @!P1 BRA `(.L_x_23) ;  /* 0x0000008800949947 */ /* 0x000fea0003800000 */
[----:B------:R-:W-:Y:S01]  /*8f60*/  UMOV UR25, UR5 ;  /* 0x0000000500197c82 */ /* 0x000fe20008000000 */
[----:B------:R-:W-:-:S05]  /*8f70*/  ULDC UR27, c[0x0][0x50c] ;  /* 0x00014300001b7ab9 */ /* 0x000fca0000000800 */
.L_x_31:
[----:B------:R-:W-:-:S06]  /*8f80*/  UISETP.NE.AND UP0, UPT, UR22, 0x3, UPT ;  /* 0x000000031600788c */ /* 0x000fcc000bf05270 */
[----:B------:R-:W-:-:S13]  /*8f90*/  PLOP3.LUT P2, PT, PT, PT, UP0, 0x80, 0x0 ;  /* 0x000000000000781c */ /* 0x000fda0003f4f008 */
[----:B-----5:R-:W-:Y:S05]  /*8fa0*/  @!P2 BRA `(.L_x_24) ;  /* 0x000000000004a947 */ /* 0x020fea0003800000 */
[----:B------:R-:W-:Y:S01]  /*8fb0*/  BPT.TRAP 0x1 ;  /* 0x000000040000795c */ /* 0x000fe20000300000 */
.L_x_24:
[----:B------:R-:W2:Y:S01]  /*8fc0*/  S2UR UR16, SR_CgaCtaId ;  /* 0x00000000001079c3 */ /* 0x000ea20000008800 */
[----:B------:R-:W-:Y:S01]  /*8fd0*/  UMOV UR12, 0x400 ;  /* 0x00000400000c7882 */ /* 0x000fe20000000000 */
[----:B0-----:R-:W-:-:S05]  /*8fe0*/  IMAD.U32 R0, RZ, RZ, UR24 ;  /* 0x00000018ff007e24 */ /* 0x001fca000f8e00ff */
[----:B------:R-:W-:Y:S01]  /*8ff0*/  SHF.L.U32 R0, R0, 0x1f, RZ ;  /* 0x0000001f00007819 */ /* 0x000fe200000006ff */
[----:B--2---:R-:W-:-:S04]  /*9000*/  ULEA UR12, UR16, UR12, 0x18 ;  /* 0x0000000c100c7291 */ /* 0x004fc8000f8ec03f */
[----:B------:R-:W-:-:S09]  /*9010*/  ULEA UR16, UR23, UR12, 0x3 ;  /* 0x0000000c17107291 */ /* 0x000fd2000f8e183f */
[----:B------:R0:W2:Y:S01]  /*9020*/  SYNCS.PHASECHK.TRANS64.TRYWAIT P1, [UR16], R0 ;  /* 0x00000000ff0075a7 */ /* 0x0000a20008020150 */
[----:B------:R-:W-:Y:S05]  /*9030*/  @!P2 BRA `(.L_x_25) ;  /* 0x000000000004a947 */ /* 0x000fea0003800000 */
[----:B------:R-:W-:Y:S01]  /*9040*/  BPT.TRAP 0x1 ;  /* 0x000000040000795c */ /* 0x000fe20000300000 */
.L_x_25:
[----:B--2---:R-:W-:Y:S05]  /*9050*/  @P1 BRA `(.L_x_26) ;  /* 0x0000000000081947 */ /* 0x004fea0003800000 */
[----:B------:R-:W2:Y:S02]  /*9060*/  SYNCS.PHASECHK.TRANS64.TRYWAIT P1, [UR16], R0 ;  /* 0x00000000ff0075a7 */ /* 0x000ea40008020150 */
[----:B--2---:R-:W-:Y:S05]  /*9070*/  @!P1 BRA `(.L_x_27) ;  /* 0x00000208009c9947 */ /* 0x004fea0003800000 */
.L_x_26:
        /* <DEDUP_REMOVED lines=64> */
[----:B--2---:R-:W2:Y:S04]  /*9480*/  LDL.LU.64 R108, [R1] ;  /* 0x00000000016c7983 */ /* 0x004ea80000300a00 */
        /* <DEDUP_REMOVED lines=64> */
[----:B------:R-:W-:Y:S01]  /*9890*/  UISETP.NE.AND UP0, UPT, UR7, URZ, UPT ;  /* 0x0000003f0700728c */ /* 0x000fe2000bf05270 */
[----:B------:R-:W-:Y:S01]  /*98a0*/  STL [R1+0x8c4], R23 ;  /* 0x0008c41701007387 */ /* 0x000fe20000100800 */
[----:B------:R-:W-:Y:S02]  /*98b0*/  USHF.R.U32.HI UR16, URZ, 0x4, UR16 ;  /* 0x000000043f107899 */ /* 0x000fe40008011610 */
[----:B------:R-:W-:Y:S01]  /*98c0*/  USEL UR8, UR8, URZ, !UP0 ;  /* 0x0000003f08087287 */ /* 0x000fe2000c000000 */
[----:B------:R-:W-:Y:S01]  /*98d0*/  STL [R1+0x8c0], R22 ;  /* 0x0008c01601007387 */ /* 0x000fe20000100800 */
[----:B------:R-:W-:Y:S02]  /*98e0*/  ULOP3.LUT UR16, UR16, 0x3fff, URZ, 0xc0, !UPT ;  /* 0x00003fff10107892 */ /* 0x000fe4000f8ec03f */
[----:B------:R-:W-:Y:S01]  /*98f0*/  UISETP.NE.U32.AND UP0, UPT, UR8, URZ, UPT ;  /* 0x0000003f0800728c */ /* 0x000fe2000bf05070 */
[----:B------:R-:W-:Y:S01]  /*9900*/  STL [R1+0x8bc], R21 ;  /* 0x0008bc1501007387 */ /* 0x000fe20000100800 */
[----:B------:R-:W-:-:S02]  /*9910*/  ULOP3.LUT UR7, UR11, 0x10000, URZ, 0xfc, !UPT ;  /* 0x000100000b077892 */ /* 0x000fc4000f8efc3f */
[----:B------:R-:W-:Y:S01]  /*9920*/  ULOP3.LUT UR8, UR16, 0x10000, URZ, 0xfc, !UPT ;  /* 0x0001000010087892 */ /* 0x000fe2000f8efc3f */
[----:B------:R-:W-:Y:S01]  /*9930*/  STL [R1+0x8b8], R20 ;  /* 0x0008b81401007387 */ /* 0x000fe20000100800 */
[----:B------:R-:W-:Y:S02]  /*9940*/  ULEA UR7, UR23, UR7, 0xb ;  /* 0x0000000717077291 */ /* 0x000fe4000f8e583f */
[----:B------:R-:W-:Y:S01]  /*9950*/  ULEA UR8, UR23, UR8, 0xb ;  /* 0x0000000817087291 */ /* 0x000fe2000f8e583f */
[----:B------:R-:W-:Y:S01]  /*9960*/  STL [R1+0x8b4], R19 ;  /* 0x0008b41301007387 */ /* 0x000fe20000100800 */
[----:B------:R-:W-:Y:S01]  /*9970*/  UMOV UR17, 0x40000040 ;  /* 0x4000004000117882 */ /* 0x000fe20000000000 */
[----:B------:R-:W-:Y:S02]  /*9980*/  UMOV UR19, 0x40000040 ;  /* 0x4000004000137882 */ /* 0x000fe40000000000 */
[----:B------:R-:W-:Y:S01]  /*9990*/  UMOV UR16, UR7 ;  /* 0x0000000700107c82 */ /* 0x000fe20008000000 */
[----:B------:R-:W-:Y:S01]  /*99a0*/  STL [R1+0x8b0], R18 ;  /* 0x0008b01201007387 */ /* 0x000fe20000100800 */
[----:B------:R-:W-:-:S03]  /*99b0*/  UMOV UR18, UR8 ;  /* 0x0000000800127c82 */ /* 0x000fc60008000000 */
[----:B------:R-:W-:Y:S04]  /*99c0*/  STL [R1+0x8ac], R17 ;  /* 0x0008ac1101007387 */ /* 0x000fe80000100800 */
        /* <DEDUP_REMOVED lines=14> */
[----:B-----5:R-:W-:Y:S01]  /*9ab0*/  STL [R1+0x870], R2 ;  /* 0x0008700201007387 */ /* 0x020fe20000100800 */
[----:B--2---:R-:W-:-:S06]  /*9ac0*/  WARPGROUP.ARRIVE ;  /* 0x00000000000079c5 */ /* 0x004fcc0000000000 */
[----:B------:R-:W-:Y:S03]  /*9ad0*/  QGMMA.64x256x32.F32.E4M3.E4M3 R108, gdesc[UR16], R108, UP0, gsb0 ;  /* 0x03e00000106c79f3 */ /* 0x000fe6000b80086c */
        /* <DEDUP_REMOVED lines=65> */
[----:B--2---:R-:W2:Y:S04]  /*9ef0*/  LDL.LU.64 R234, [R1+0xcc0] ;  /* 0x000cc00001ea7983 */ /* 0x004ea80000300a00 */
[----:B------:R-:W3:Y:S04]  /*9f00*/  LDL.LU.64 R232, [R1+0xcb8] ;  /* 0x000cb80001e87983 */ /* 0x000ee80000300a00 */
[----:B------:R-:W4:Y:S04]  /*9f10*/  LDL.LU.64 R230, [R1+0xcb0] ;  /* 0x000cb00001e67983 */ /* 0x000f280000300a00 */
        /* <DEDUP_REMOVED lines=60> */
[----:B------:R-:W4:Y:S01]  /*a2e0*/  LDL.LU.64 R108, [R1+0xac8] ;  /* 0x000ac800016c7983 */ /* 0x000f220000300a00 */
[----:B------:R-:W-:Y:S01]  /*a2f0*/  UIADD3 UR16, UR7, 0x400, URZ ;  /* 0x0000040007107890 */ /* 0x000fe2000fffe03f */
[----:B------:R-:W-:-:S02]  /*a300*/  UMOV UR17, 0x40000040 ;  /* 0x4000004000117882 */ /* 0x000fc40000000000 */
[----:B--2---:R-:W-:Y:S04]  /*a310*/  STL.64 [R1+0xac0], R234 ;  /* 0x000ac0ea01007387 */ /* 0x004fe80000100a00 */
[----:B---3--:R-:W-:Y:S04]  /*a320*/  STL.64 [R1+0xab8], R232 ;  /* 0x000ab8e801007387 */ /* 0x008fe80000100a00 */
[----:B----4-:R-:W-:Y:S04]  /*a330*/  STL.64 [R1+0xab0], R230 ;  /* 0x000ab0e601007387 */ /* 0x010fe80000100a00 */
        /* <DEDUP_REMOVED lines=38> */
[----:B------:R-:W-:Y:S01]  /*a5a0*/  STL.64 [R1+0x978], R152 ;  /* 0x0009789801007387 */ /* 0x000fe20000100a00 */
[----:B------:R-:W-:-:S06]  /*a5b0*/  WARPGROUP.ARRIVE ;  /* 0x00000000000079c5 */ /* 0x000fcc0000000000 */
[----:B------:R-:W-:Y:S03]  /*a5c0*/  QGMMA.64x256x32.F32.E4M3.E4M3 R24, gdesc[UR16], R24, UP0, gsb0 ;  /* 0x03e00000101879f3 */ /* 0x000fe6000b800818 */
        /* <DEDUP_REMOVED lines=91> */
[----:B--2---:R-:W-:-:S06]  /*ab80*/  WARPGROUP.ARRIVE ;  /* 0x00000000000079c5 */ /* 0x004fcc0000000000 */
[----:B------:R-:W-:Y:S03]  /*ab90*/  QGMMA.64x256x32.F32.E4M3.E4M3 R108, gdesc[UR16], R108, gsb0 ;  /* 0x03e00000106c79f3 */ /* 0x000fe6000800086c */
[----:B------:R-:W-:Y:S02]  /*aba0*/  WARPGROUP.DEPBAR.LE gsb0, 0x0 ;  /* 0x00008000000079c5 */ /* 0x000fe40000010000 */
[----:B------:R-:W-:Y:S01]  /*abb0*/  STL.64 [R1], R108 ;  /* 0x0000006c01007387 */ /* 0x000fe20000100a00 */
[----:B------:R-:W-:Y:S02]  /*abc0*/  IMAD.MOV.U32 R2, RZ, RZ, R234 ;  /* 0x000000ffff027224 */ /* 0x000fe400078e00ea */
[----:B0-----:R-:W-:Y:S01]  /*abd0*/  IMAD.MOV.U32 R0, RZ, RZ, R235 ;  /* 0x000000ffff007224 */ /* 0x001fe200078e00eb */
        /* <DEDUP_REMOVED lines=31> */
[----:B------:R-:W-:-:S03]  /*add0*/  IMAD.MOV.U32 R23, RZ, RZ, R213 ;  /* 0x000000ffff177224 */ /* 0x000fc600078e00d5 */
        /* <DEDUP_REMOVED lines=40> */
[----:B------:R0:W-:Y:S04]  /*b060*/  STL [R1+0x1a0], R212 ;  /* 0x0001a0d401007387 */ /* 0x0001e80000100800 */
[----:B------:R-:W2:Y:S04]  /*b070*/  LDL.LU.64 R234, [R1+0xac0] ;  /* 0x000ac00001ea7983 */ /* 0x000ea80000300a00 */
        /* <DEDUP_REMOVED lines=10> */
[----:B0-----:R-:W4:Y:S04]  /*b120*/  LDL.LU.64 R212, [R1+0xa68] ;  /* 0x000a680001d47983 */ /* 0x001f280000300a00 */
        /* <DEDUP_REMOVED lines=248> */
[----:B------:R-:W-:Y:S01]  /*c0b0*/  IMAD.MOV.U32 R235, RZ, RZ, R0 ;  /* 0x000000ffffeb7224 */ /* 0x000fe200078e0000 */
[----:B------:R-:W-:Y:S01]  /*c0c0*/  UIADD3 UR16, UR7, 0x4, URZ ;  /* 0x0000000407107890 */ /* 0x000fe2000fffe03f */
[----:B------:R0:W5:Y:S01]  /*c0d0*/  LDL.LU R23, [R1+0x8c4] ;  /* 0x0008c40001177983 */ /* 0x0001620000300800 */
[----:B------:R-:W-:Y:S01]  /*c0e0*/  UIADD3 UR18, UR8, 0x4, URZ ;  /* 0x0000000408127890 */ /* 0x000fe2000fffe03f */
[----:B------:R-:W-:Y:S01]  /*c0f0*/  UMOV UR17, 0x40000040 ;  /* 0x4000004000117882 */ /* 0x000fe20000000000 */
[----:B------:R-:W-:Y:S01]  /*c100*/  UMOV UR19, 0x40000040 ;  /* 0x4000004000137882 */ /* 0x000fe20000000000 */
[----:B------:R0:W5:Y:S04]  /*c110*/  LDL.LU R22, [R1+0x8c0] ;  /* 0x0008c00001167983 */ /* 0x0001680000300800 */
        /* <DEDUP_REMOVED lines=19> */
[----:B------:R0:W5:Y:S01]  /*c250*/  LDL.LU R2, [R1+0x870] ;  /* 0x0008700001027983 */ /* 0x0001620000300800 */
        /* <DEDUP_REMOVED lines=336> */
[----:B--2---:R0:W5:Y:S04]  /*d760*/  LDL.LU.64 R234, [R1+0x668] ;  /* 0x0006680001ea7983 */ /* 0x0041680000300a00 */
[----:B------:R0:W5:Y:S04]  /*d770*/  LDL.LU.64 R232, [R1+0x660] ;  /* 0x0006600001e87983 */ /* 0x0001680000300a00 */
        /* <DEDUP_REMOVED lines=64> */
[----:B------:R-:W-:-:S04]  /*db80*/  UIADD3 UR6, UR6, 0x4, URZ ;  /* 0x0000000406067890 */ /* 0x000fc8000fffe03f */
[----:B------:R-:W-:-:S04]  /*db90*/  UISETP.NE.AND UP0, UPT, UR6, UR27, UPT ;  /* 0x0000001b0600728c */ /* 0x000fc8000bf05270 */
[----:B------:R-:W-:-:S06]  /*dba0*/  USEL UR7, URZ, 0x1, UP0 ;  /* 0x000000013f077887 */ /* 0x000fcc0008000000 */
[----:B------:R-:W-:Y:S01]  /*dbb0*/  ISETP.NE.AND P1, PT, RZ, UR7, PT ;  /* 0x00000007ff007c0c */ /* 0x000fe2000bf25270 */
[----:B--2---:R-:W-:-:S06]  /*dbc0*/  WARPGROUP.ARRIVE ;  /* 0x00000000000079c5 */ /* 0x004fcc0000000000 */
[----:B------:R-:W-:Y:S03]  /*dbd0*/  QGMMA.64x256x32.F32.E4M3.E4M3 R24, gdesc[UR16], R24, gsb0 ;  /* 0x03e00000101879f3 */ /* 0x000fe60008000818 */
[----:B------:R-:W-:-:S03]  /*dbe0*/  WARPGROUP.DEPBAR.LE gsb0, 0x0 ;  /* 0x00008000000079c5 */ /* 0x000fc60000010000 */
[----:B0-----:R-:W-:Y:S05]  /*dbf0*/  @!P1 BRA `(.L_x_28) ;  /* 0x0000003800fc9947 */ /* 0x001fea0003800000 */
[----:B-----5:R0:W-:Y:S04]  /*dc00*/  STL [R1+0x694], R225 ;  /* 0x000694e101007387 */ /* 0x0201e80000100800 */
[----:B------:R2:W-:Y:S01]  /*dc10*/  STL [R1+0x690], R226 ;  /* 0x000690e201007387 */ /* 0x0005e20000100800 */
[----:B0-----:R-:W-:-:S03]  /*dc20*/  IMAD.MOV.U32 R225, RZ, RZ, R0 ;  /* 0x000000ffffe17224 */ /* 0x001fc600078e0000 */
[----:B--2---:R-:W2:Y:S04]  /*dc30*/  LDL R226, [R1+0x4] ;  /* 0x0000040001e27983 */ /* 0x004ea80000100800 */
[----:B------:R0:W-:Y:S04]  /*dc40*/  STL [R1+0x68c], R227 ;  /* 0x00068ce301007387 */ /* 0x0001e80000100800 */
[----:B0-----:R-:W3:Y:S04]  /*dc50*/  LDL R227, [R1+0x8] ;  /* 0x0000080001e37983 */ /* 0x001ee80000100800 */
[----:B------:R0:W-:Y:S04]  /*dc60*/  STL [R1+0x688], R228 ;  /* 0x000688e401007387 */ /* 0x0001e80000100800 */
[----:B0-----:R-:W4:Y:S04]  /*dc70*/  LDL R228, [R1+0xc] ;  /* 0x00000c0001e47983 */ /* 0x001f280000100800 */
        /* <DEDUP_REMOVED lines=211> */
[----:B0-----:R-:W4:Y:S04]  /*e9b0*/  LDL.LU R122, [R1+0x200] ;  /* 0x00020000017a7983 */ /* 0x001f280000300800 */
        /* <DEDUP_REMOVED lines=10> */
[----:B------:R-:W4:Y:S04]  /*ea60*/  LDL.LU R0, [R1+0x22c] ;  /* 0x00022c0001007983 */ /* 0x000f280000300800 */
        /* <DEDUP_REMOVED lines=37> */
[----:B0-----:R-:W4:Y:S04]  /*ecc0*/  LDL.LU R146, [R1+0x210] ;  /* 0x0002100001927983 */ /* 0x001f280000300800 */
[----:B------:R0:W-:Y:S01]  /*ecd0*/  STL [R1+0x47c], R147 ;  /* 0x00047c9301007387 */ /* 0x0001e20000100800 */
[----:B------:R-:W-:-:S03]  /*ece0*/  FADD R2, R225, R2 ;  /* 0x00000002e1027221 */ /* 0x000fc60000000000 */
[----:B0-----:R-:W4:Y:S04]  /*ecf0*/  LDL R147, [R1+0x1f8] ;  /* 0x0001f80001937983 */ /* 0x001f280000100800 */
[----:B------:R0:W-:Y:S01]  /*ed00*/  STL [R1+0x478], R148 ;  /* 0x0004789401007387 */ /* 0x0001e20000100800 */
[----:B--2---:R-:W-:-:S01]  /*ed10*/  FADD R3, R226, R3 ;  /* 0x00000003e2037221 */ /* 0x004fc20000000000 */
[----:B---3--:R-:W-:Y:S02]  /*ed20*/  FADD R4, R227, R4 ;  /* 0x00000004e3047221 */ /* 0x008fe40000000000 */
[----:B0-----:R-:W2:Y:S04]  /*ed30*/  LDL R148, [R1+0x1c0] ;  /* 0x0001c00001947983 */ /* 0x001ea80000100800 */
[----:B------:R0:W-:Y:S01]  /*ed40*/  STL [R1+0x474], R149 ;  /* 0x0004749501007387 */ /* 0x0001e20000100800 */
[----:B----4-:R-:W-:-:S01]  /*ed50*/  FADD R5, R228, R5 ;  /* 0x00000005e4057221 */ /* 0x010fc20000000000 */
[----:B------:R-:W-:-:S02]  /*ed60*/  FADD R6, R229, R6 ;  /* 0x00000006e5067221 */ /* 0x000fc40000000000 */
[----:B0-----:R-:W3:Y:S04]  /*ed70*/  LDL R149, [R1+0x1f4] ;  /* 0x0001f40001957983 */ /* 0x001ee80000100800 */
[----:B------:R0:W-:Y:S01]  /*ed80*/  STL [R1+0x470], R150 ;  /* 0x0004709601007387 */ /* 0x0001e20000100800 */
[----:B------:R-:W-:-:S01]  /*ed90*/  FADD R7, R230, R7 ;  /* 0x00000007e6077221 */ /* 0x000fc20000000000 */
[----:B------:R-:W-:Y:S02]  /*eda0*/  FADD R8, R231, R8 ;  /* 0x00000008e7087221 */ /* 0x000fe40000000000 */
[----:B0-----:R-:W4:Y:S04]  /*edb0*/  LDL.LU R150, [R1+0x20c] ;  /* 0x00020c0001967983 */ /* 0x001f280000300800 */
[----:B------:R0:W-:Y:S01]  /*edc0*/  STL [R1+0x46c], R151 ;  /* 0x00046c9701007387 */ /* 0x0001e20000100800 */
[----:B------:R-:W-:-:S01]  /*edd0*/  FADD R9, R232, R9 ;  /* 0x00000009e8097221 */ /* 0x000fc20000000000 */
[----:B------:R-:W-:-:S02]  /*ede0*/  FADD R10, R233, R10 ;  /* 0x0000000ae90a7221 */ /* 0x000fc40000000000 */
[----:B0-----:R-:W3:Y:S04]  /*edf0*/  LDL R151, [R1+0x1f0] ;  /* 0x0001f00001977983 */ /* 0x001ee80000100800 */
[----:B------:R-:W2:Y:S04]  /*ee00*/  LDL.LU R225, [R1+0x694] ;  /* 0x0006940001e17983 */ /* 0x000ea80000300800 */
[----:B------:R-:W4:Y:S04]  /*ee10*/  LDL.LU R226, [R1+0x690] ;  /* 0x0006900001e27983 */ /* 0x000f280000300800 */
[----:B------:R-:W3:Y:S04]  /*ee20*/  LDL.LU R227, [R1+0x68c] ;  /* 0x00068c0001e37983 */ /* 0x000ee80000300800 */
[----:B------:R-:W3:Y:S04]  /*ee30*/  LDL.LU R228, [R1+0x688] ;  /* 0x0006880001e47983 */ /* 0x000ee80000300800 */
[----:B------:R-:W3:Y:S01]  /*ee40*/  LDL.LU R229, [R1+0x684] ;  /* 0x0006840001e57983 */ /* 0x000ee20000300800 */
[----:B------:R-:W-:-:S03]  /*ee50*/  FADD R11, R234, R11 ;  /* 0x0000000bea0b7221 */ /* 0x000fc60000000000 */
[----:B------:R-:W3:Y:S01]  /*ee60*/  LDL.LU R230, [R1+0x680] ;  /* 0x0006800001e67983 */ /* 0x000ee20000300800 */
[----:B------:R-:W-:-:S03]  /*ee70*/  FADD R12, R235, R12 ;  /* 0x0000000ceb0c7221 */ /* 0x000fc60000000000 */
[----:B------:R-:W3:Y:S04]  /*ee80*/  LDL.LU R231, [R1+0x67c] ;  /* 0x00067c0001e77983 */ /* 0x000ee80000300800 */
[----:B------:R-:W3:Y:S04]  /*ee90*/  LDL.LU R232, [R1+0x678] ;  /* 0x0006780001e87983 */ /* 0x000ee80000300800 */
[----:B------:R-:W3:Y:S04]  /*eea0*/  LDL.LU R233, [R1+0x674] ;  /* 0x0006740001e97983 */ /* 0x000ee80000300800 */
[----:B------:R-:W3:Y:S04]  /*eeb0*/  LDL.LU R234, [R1+0x670] ;  /* 0x0006700001ea7983 */ /* 0x000ee80000300800 */
[----:B------:R-:W3:Y:S01]  /*eec0*/  LDL.LU R235, [R1+0x66c] ;  /* 0x00066c0001eb7983 */ /* 0x000ee20000300800 */
[----:B------:R-:W-:-:S01]  /*eed0*/  FADD R13, R24, R13 ;  /* 0x0000000d180d7221 */ /* 0x000fc20000000000 */
[----:B------:R-:W-:Y:S01]  /*eee0*/  FADD R14, R25, R14 ;  /* 0x0000000e190e7221 */ /* 0x000fe20000000000 */
[----:B------:R-:W-:-:S01]  /*eef0*/  FADD R15, R26, R15 ;  /* 0x0000000f1a0f7221 */ /* 0x000fc20000000000 */
[----:B------:R-:W3:Y:S01]  /*ef00*/  LDL.LU R24, [R1+0x668] ;  /* 0x0006680001187983 */ /* 0x000ee20000300800 */
[----:B------:R-:W-:-:S01]  /*ef10*/  FADD R16, R27, R16 ;  /* 0x000000101b107221 */ /* 0x000fc20000000000 */
[----:B------:R-:W-:-:S02]  /*ef20*/  FADD R17, R28, R17 ;  /* 0x000000111c117221 */ /* 0x000fc40000000000 */
[----:B------:R-:W3:Y:S01]  /*ef30*/  LDL.LU R25, [R1+0x664] ;  /* 0x0006640001197983 */ /* 0x000ee20000300800 */
[----:B------:R-:W-:-:S03]  /*ef40*/  FADD R18, R29, R18 ;  /* 0x000000121d127221 */ /* 0x000fc60000000000 */
        /* <DEDUP_REMOVED lines=157> */
[----:B--2---:R-:W-:-:S03]  /*f920*/  FADD R225, R108, R225 ;  /* 0x000000e16ce17221 */ /* 0x004fc60000000000 */
[----:B------:R-:W2:Y:S01]  /*f930*/  LDL.LU R105, [R1+0x524] ;  /* 0x0005240001697983 */ /* 0x000ea20000300800 */
[----:B----4-:R-:W-:-:S03]  /*f940*/  FADD R226, R109, R226 ;  /* 0x000000e26de27221 */ /* 0x010fc60000000000 */
[----:B------:R-:W4:Y:S01]  /*f950*/  LDL.LU R106, [R1+0x520] ;  /* 0x00052000016a7983 */ /* 0x000f220000300800 */
[----:B---3--:R-:W-:-:S03]  /*f960*/  FADD R227, R110, R227 ;  /* 0x000000e36ee37221 */ /* 0x008fc60000000000 */
        /* <DEDUP_REMOVED lines=15> */
[----:B------:R-:W-:-:S01]  /*fa60*/  FADD R235, R118, R235 ;  /* 0x000000eb76eb7221 */ /* 0x000fc20000000000 */
[----:B------:R-:W-:Y:S02]  /*fa70*/  FADD R122, R121, R122 ;  /* 0x0000007a797a7221 */ /* 0x000fe40000000000 */
[----:B------:R-:W3:Y:S01]  /*fa80*/  LDL.LU R115, [R1+0x4fc] ;  /* 0x0004fc0001737983 */ /* 0x000ee20000300800 */
[----:B------:R-:W-:-:S03]  /*fa90*/  FADD R236, R119, R236 ;  /* 0x000000ec77ec7221 */ /* 0x000fc60000000000 */
[----:B------:R-:W3:Y:S01]  /*faa0*/  LDL.LU R116, [R1+0x4f8] ;  /* 0x0004f80001747983 */ /* 0x000ee20000300800 */
[----:B------:R-:W-:-:S03]  /*fab0*/  FADD R237, R120, R237 ;  /* 0x000000ed78ed7221 */ /* 0x000fc60000000000 */
[----:B------:R-:W3:Y:S01]  /*fac0*/  LDL.LU R117, [R1+0x4f4] ;  /* 0x0004f40001757983 */ /* 0x000ee20000300800 */
[----:B------:R-:W-:-:S03]  /*fad0*/  FADD R124, R123, R124 ;  /* 0x0000007c7b7c7221 */ /* 0x000fc60000000000 */
[----:B------:R-:W3:Y:S04]  /*fae0*/  LDL.LU R118, [R1+0x4f0] ;  /* 0x0004f00001767983 */ /* 0x000ee80000300800 */
[----:B------:R-:W3:Y:S01]  /*faf0*/  LDL.LU R119, [R1+0x4ec] ;  /* 0x0004ec0001777983 */ /* 0x000ee20000300800 */
[----:B------:R-:W-:-:S03]  /*fb00*/  FADD R126, R125, R126 ;  /* 0x0000007e7d7e7221 */ /* 0x000fc60000000000 */
[----:B------:R-:W3:Y:S04]  /*fb10*/  LDL.LU R120, [R1+0x4e8] ;  /* 0x0004e80001787983 */ /* 0x000ee80000300800 */
[----:B------:R-:W3:Y:S04]  /*fb20*/  LDL.LU R121, [R1+0x4e4] ;  /* 0x0004e40001797983 */ /* 0x000ee80000300800 */
[----:B------:R0:W-:Y:S01]  /*fb30*/  STL [R1+0x200], R122 ;  /* 0x0002007a01007387 */ /* 0x0001e20000100800 */
[----:B------:R-:W-:-:S01]  /*fb40*/  FADD R150, R127, R150 ;  /* 0x000000967f967221 */ /* 0x000fc20000000000 */
[----:B------:R-:W-:Y:S01]  /*fb50*/  FADD R146, R148, R146 ;  /* 0x0000009294927221 */ /* 0x000fe20000000000 */
[----:B------:R-:W-:-:S01]  /*fb60*/  FADD R143, R144, R143 ;  /* 0x0000008f908f7221 */ /* 0x000fc20000000000 */
[----:B------:R-:W-:Y:S01]  /*fb70*/  FADD R141, R142, R141 ;  /* 0x0000008d8e8d7221 */ /* 0x000fe20000000000 */
[----:B0-----:R-:W3:Y:S04]  /*fb80*/  LDL.LU R122, [R1+0x4e0] ;  /* 0x0004e000017a7983 */ /* 0x001ee80000300800 */
[----:B------:R-:W3:Y:S04]  /*fb90*/  LDL.LU R123, [R1+0x4dc] ;  /* 0x0004dc00017b7983 */ /* 0x000ee80000300800 */
[----:B------:R0:W-:Y:S01]  /*fba0*/  STL [R1+0x204], R124 ;  /* 0x0002047c01007387 */ /* 0x0001e20000100800 */
[----:B------:R-:W-:-:S01]  /*fbb0*/  FADD R139, R140, R139 ;  /* 0x0000008b8c8b7221 */ /* 0x000fc20000000000 */
[----:B------:R-:W-:Y:S01]  /*fbc0*/  FADD R137, R138, R137 ;  /* 0x000000898a897221 */ /* 0x000fe20000000000 */
[----:B------:R-:W-:-:S01]  /*fbd0*/  FADD R135, R136, R135 ;  /* 0x0000008788877221 */ /* 0x000fc20000000000 */
[----:B0-----:R-:W3:Y:S04]  /*fbe0*/  LDL.LU R124, [R1+0x4d8] ;  /* 0x0004d800017c7983 */ /* 0x001ee80000300800 */
[----:B------:R-:W3:Y:S04]  /*fbf0*/  LDL.LU R125, [R1+0x4d4] ;  /* 0x0004d400017d7983 */ /* 0x000ee80000300800 */
[----:B------:R0:W-:Y:S01]  /*fc00*/  STL [R1+0x208], R126 ;  /* 0x0002087e01007387 */ /* 0x0001e20000100800 */
[----:B------:R-:W-:-:S01]  /*fc10*/  FADD R131, R133, R131 ;  /* 0x0000008385837221 */ /* 0x000fc20000000000 */
[----:B------:R-:W-:-:S02]  /*fc20*/  FADD R0, R129, R0 ;  /* 0x0000000081007221 */ /* 0x000fc40000000000 */
[----:B0-----:R-:W3:Y:S04]  /*fc30*/  LDL.LU R126, [R1+0x4d0] ;  /* 0x0004d000017e7983 */ /* 0x001ee80000300800 */
[----:B------:R-:W3:Y:S04]  /*fc40*/  LDL.LU R127, [R1+0x4cc] ;  /* 0x0004cc00017f7983 */ /* 0x000ee80000300800 */
[----:B------:R-:W-:Y:S04]  /*fc50*/  STL [R1+0x20c], R150 ;  /* 0x00020c9601007387 */ /* 0x000fe80000100800 */
[----:B------:R-:W-:Y:S04]  /*fc60*/  STL [R1+0x210], R146 ;  /* 0x0002109201007387 */ /* 0x000fe80000100800 */
[----:B------:R-:W-:Y:S04]  /*fc70*/  STL [R1+0x214], R143 ;  /* 0x0002148f01007387 */ /* 0x000fe80000100800 */
[----:B------:R-:W-:Y:S04]  /*fc80*/  STL [R1+0x218], R141 ;  /* 0x0002188d01007387 */ /* 0x000fe80000100800 */
[----:B------:R-:W-:Y:S04]  /*fc90*/  STL [R1+0x21c], R139 ;  /* 0x00021c8b01007387 */ /* 0x000fe80000100800 */
[----:B------:R-:W-:Y:S04]  /*fca0*/  STL [R1+0x220], R137 ;  /* 0x0002208901007387 */ /* 0x000fe80000100800 */
[----:B------:R-:W2:Y:S04]  /*fcb0*/  LDL.LU R129, [R1+0x230] ;  /* 0x0002300001817983 */ /* 0x000ea80000300800 */
[----:B------:R-:W-:Y:S04]  /*fcc0*/  STL [R1+0x224], R135 ;  /* 0x0002248701007387 */ /* 0x000fe80000100800 */
[----:B------:R0:W-:Y:S04]  /*fcd0*/  STL [R1+0x228], R131 ;  /* 0x0002288301007387 */ /* 0x0001e80000100800 */
[----:B0-----:R-:W4:Y:S04]  /*fce0*/  LDL.LU R131, [R1+0x234] ;  /* 0x0002340001837983 */ /* 0x001f280000300800 */
[----:B------:R-:W3:Y:S04]  /*fcf0*/  LDL.LU R133, [R1+0x238] ;  /* 0x0002380001857983 */ /* 0x000ee80000300800 */
[----:B------:R0:W-:Y:S04]  /*fd00*/  STL [R1+0x22c], R0 ;  /* 0x00022c0001007387 */ /* 0x0001e80000100800 */
[----:B------:R-:W3:Y:S04]  /*fd10*/  LDL.LU R135, [R1+0x23c] ;  /* 0x00023c0001877983 */ /* 0x000ee80000300800 */
        /* <DEDUP_REMOVED lines=12> */
[----:B0-----:R-:W3:Y:S01]  /*fde0*/  LDL.LU R0, [R1+0x270] ;  /* 0x0002700001007983 */ /* 0x001ee20000300800 */
[----:B--2---:R-:W-:-:S03]  /*fdf0*/  FADD R129, R128, R129 ;  /* 0x0000008180817221 */ /* 0x004fc60000000000 */
[----:B------:R-:W2:Y:S04]  /*fe00*/  LDL.LU R128, [R1+0x4c8] ;  /* 0x0004c80001807983 */ /* 0x000ea80000300800 */
[----:B------:R0:W-:Y:S04]  /*fe10*/  STL [R1+0x230], R129 ;  /* 0x0002308101007387 */ /* 0x0001e80000100800 */
[----:B0-----:R-:W2:Y:S01]  /*fe20*/  LDL.LU R129, [R1+0x4c4] ;  /* 0x0004c40001817983 */ /* 0x001ea20000300800 */
[----:B----4-:R-:W-:-:S03]  /*fe30*/  FADD R131, R130, R131 ;  /* 0x0000008382837221 */ /* 0x010fc60000000000 */
[----:B------:R-:W4:Y:S01]  /*fe40*/  LDL.LU R130, [R1+0x4c0] ;  /* 0x0004c00001827983 */ /* 0x000f220000300800 */
[----:B---3--:R-:W-:-:S03]  /*fe50*/  FADD R133, R132, R133 ;  /* 0x0000008584857221 */ /* 0x008fc60000000000 */
[----:B------:R0:W-:Y:S01]  /*fe60*/  STL [R1+0x234], R131 ;  /* 0x0002348301007387 */ /* 0x0001e20000100800 */
[----:B------:R-:W-:-:S03]  /*fe70*/  FADD R135, R134, R135 ;  /* 0x0000008786877221 */ /* 0x000fc60000000000 */
[----:B0-----:R-:W3:Y:S01]  /*fe80*/  LDL.LU R131, [R1+0x4bc] ;  /* 0x0004bc0001837983 */ /* 0x001ee20000300800 */
[----:B------:R-:W-:-:S03]  /*fe90*/  FADD R150, R151, R150 ;  /* 0x0000009697967221 */ /* 0x000fc60000000000 */
[----:B------:R-:W3:Y:S01]  /*fea0*/  LDL.LU R132, [R1+0x4b8] ;  /* 0x0004b80001847983 */ /* 0x000ee20000300800 */
[----:B------:R-:W-:-:S03]  /*feb0*/  FADD R148, R149, R148 ;  /* 0x0000009495947221 */ /* 0x000fc60000000000 */
[----:B------:R0:W-:Y:S01]  /*fec0*/  STL [R1+0x238], R133 ;  /* 0x0002388501007387 */ /* 0x0001e20000100800 */
[----:B------:R-:W-:-:S01]  /*fed0*/  FADD R146, R147, R146 ;  /* 0x0000009293927221 */ /* 0x000fc20000000000 */
[----:B------:R-:W-:Y:S02]  /*fee0*/  FADD R144, R145, R144 ;  /* 0x0000009091907221 */ /* 0x000fe40000000000 */
[----:B0-----:R-:W3:Y:S01]  /*fef0*/  LDL.LU R133, [R1+0x4b4] ;  /* 0x0004b40001857983 */ /* 0x001ee20000300800 */
[----:B------:R-:W-:-:S03]  /*ff00*/  FADD R143, R24, R143 ;  /* 0x0000008f188f7221 */ /* 0x000fc60000000000 */
[----:B------:R-:W3:Y:S01]  /*ff10*/  LDL.LU R134, [R1+0x4b0] ;  /* 0x0004b00001867983 */ /* 0x000ee20000300800 */
[----:B------:R-:W-:-:S03]  /*ff20*/  FADD R142, R25, R142 ;  /* 0x0000008e198e7221 */ /* 0x000fc60000000000 */
[----:B------:R0:W-:Y:S01]  /*ff30*/  STL [R1+0x23c], R135 ;  /* 0x00023c8701007387 */ /* 0x0001e20000100800 */
[----:B------:R-:W-:-:S01]  /*ff40*/  FADD R141, R26, R141 ;  /* 0x0000008d1a8d7221 */ /* 0x000fc20000000000 */
[----:B------:R-:W-:Y:S01]  /*ff50*/  FADD R140, R27, R140 ;  /* 0x0000008c1b8c7221 */ /* 0x000fe20000000000 */
[----:B------:R-:W-:-:S01]  /*ff60*/  FADD R139, R28, R139 ;  /* 0x0000008b1c8b7221 */ /* 0x000fc20000000000 */
[----:B0-----:R-:W3:Y:S01]  /*ff70*/  LDL.LU R135, [R1+0x4ac] ;  /* 0x0004ac0001877983 */ /* 0x001ee20000300800 */
[----:B------:R-:W-:-:S03]  /*ff80*/  FADD R138, R29, R138 ;  /* 0x0000008a1d8a7221 */ /* 0x000fc60000000000 */
[----:B------:R0:W-:Y:S01]  /*ff90*/  STL [R1+0x240], R150 ;  /* 0x0002409601007387 */ /* 0x0001e20000100800 */
[----:B------:R-:W-:-:S03]  /*ffa0*/  FADD R137, R30, R137 ;  /* 0x000000891e897221 */ /* 0x000fc60000000000 */
[----:B------:R1:W-:Y:S01]  /*ffb0*/  STL [R1+0x244], R148 ;  /* 0x0002449401007387 */ /* 0x0003e20000100800 */
[----:B------:R-:W-:-:S03]  /*ffc0*/  FADD R136, R31, R136 ;  /* 0x000000881f887221 */ /* 0x000fc60000000000 */
[----:B------:R1:W-:Y:S01]  /*ffd0*/  STL [R1+0x248], R146 ;  /* 0x0002489201007387 */ /* 0x0003e20000100800 */
[----:B------:R-:W-:-:S03]  /*ffe0*/  FADD R0, R32, R0 ;  /* 0x0000000020007221 */ /* 0x000fc60000000000 */
[----:B------:R1:W-:Y:S04]  /*fff0*/  STL [R1+0x24c], R144 ;  /* 0x00024c9001007387 */ /* 0x0003e80000100800 */
[----:B------:R1:W-:Y:S04]  /*10000*/  STL [R1+0x250], R143 ;  /* 0x0002508f01007387 */ /* 0x0003e80000100800 */
[----:B------:R1:W-:Y:S04]  /*10010*/  STL [R1+0x254], R142 ;  /* 0x0002548e01007387 */ /* 0x0003e80000100800 */
[----:B------:R1:W-:Y:S04]  /*10020*/  STL [R1+0x258], R141 ;  /* 0x0002588d01007387 */ /* 0x0003e80000100800 */
[----:B------:R1:W-:Y:S04]  /*10030*/  STL [R1+0x25c], R140 ;  /* 0x00025c8c01007387 */ /* 0x0003e80000100800 */
[----:B------:R1:W-:Y:S04]  /*10040*/  STL [R1+0x260], R139 ;  /* 0x0002608b01007387 */ /* 0x0003e80000100800 */
[----:B------:R1:W-:Y:S04]  /*10050*/  STL [R1+0x264], R138 ;  /* 0x0002648a01007387 */ /* 0x0003e80000100800 */
[----:B------:R-:W2:Y:S04]  /*10060*/  LDL.LU R151, [R1+0x274] ;  /* 0x0002740001977983 */ /* 0x000ea80000300800 */
[----:B------:R1:W-:Y:S04]  /*10070*/  STL [R1+0x268], R137 ;  /* 0x0002688901007387 */ /* 0x0003e80000100800 */
[----:B0-----:R-:W4:Y:S04]  /*10080*/  LDL.LU R150, [R1+0x278] ;  /* 0x0002780001967983 */ /* 0x001f280000300800 */
[----:B------:R0:W-:Y:S04]  /*10090*/  STL [R1+0x26c], R136 ;  /* 0x00026c8801007387 */ /* 0x0001e80000100800 */
[----:B------:R-:W3:Y:S04]  /*100a0*/  LDL.LU R149, [R1+0x27c] ;  /* 0x00027c0001957983 */ /* 0x000ee80000300800 */
[----:B------:R0:W-:Y:S04]  /*100b0*/  STL [R1+0x270], R0 ;  /* 0x0002700001007387 */ /* 0x0001e80000100800 */
[----:B-1----:R-:W3:Y:S04]  /*100c0*/  LDL.LU R148, [R1+0x280] ;  /* 0x0002800001947983 */ /* 0x002ee80000300800 */
        /* <DEDUP_REMOVED lines=11> */
[----:B0-----:R-:W3:Y:S04]  /*10180*/  LDL.LU R136, [R1+0x2b0] ;  /* 0x0002b00001887983 */ /* 0x001ee80000300800 */
[----:B------:R-:W3:Y:S01]  /*10190*/  LDL.LU R0, [R1+0x2b4] ;  /* 0x0002b40001007983 */ /* 0x000ee20000300800 */
[----:B--2---:R-:W-:-:S05]  /*101a0*/  FADD R151, R33, R151 ;  /* 0x0000009721977221 */ /* 0x004fca0000000000 */
[----:B------:R0:W-:Y:S01]  /*101b0*/  STL [R1+0x274], R151 ;  /* 0x0002749701007387 */ /* 0x0001e20000100800 */
[----:B----4-:R-:W-:-:S05]  /*101c0*/  FADD R150, R34, R150 ;  /* 0x0000009622967221 */ /* 0x010fca0000000000 */
[----:B------:R1:W-:Y:S01]  /*101d0*/  STL [R1+0x278], R150 ;  /* 0x0002789601007387 */ /* 0x0003e20000100800 */
[----:B---3--:R-:W-:-:S05]  /*101e0*/  FADD R149, R35, R149 ;  /* 0x0000009523957221 */ /* 0x008fca0000000000 */
[----:B------:R2:W-:Y:S01]  /*101f0*/  STL [R1+0x27c], R149 ;  /* 0x00027c9501007387 */ /* 0x0005e20000100800 */
[----:B------:R-:W-:-:S01]  /*10200*/  FADD R148, R36, R148 ;  /* 0x0000009424947221 */ /* 0x000fc20000000000 */
[----:B------:R-:W-:-:S04]  /*10210*/  FADD R147, R37, R147 ;  /* 0x0000009325937221 */ /* 0x000fc80000000000 */
[----:B------:R3:W-:Y:S01]  /*10220*/  STL [R1+0x280], R148 ;  /* 0x0002809401007387 */ /* 0x0007e20000100800 */
[----:B------:R-:W-:-:S03]  /*10230*/  FADD R146, R38, R146 ;  /* 0x0000009226927221 */ /* 0x000fc60000000000 */
        /* <DEDUP_REMOVED lines=20> */
[----:B0-----:R-:W4:Y:S01]  /*10380*/  LDL.LU R151, [R1+0x2b8] ;  /* 0x0002b80001977983 */ /* 0x001f220000300800 */
[----:B------:R-:W-:-:S03]  /*10390*/  FADD R0, R49, R0 ;  /* 0x0000000031007221 */ /* 0x000fc60000000000 */
[----:B------:R0:W-:Y:S04]  /*103a0*/  STL [R1+0x2ac], R137 ;  /* 0x0002ac8901007387 */ /* 0x0001e80000100800 */
[----:B-1----:R-:W4:Y:S04]  /*103b0*/  LDL.LU R150, [R1+0x2bc] ;  /* 0x0002bc0001967983 */ /* 0x002f280000300800 */
[----:B------:R1:W-:Y:S04]  /*103c0*/  STL [R1+0x2b0], R136 ;  /* 0x0002b08801007387 */ /* 0x0003e80000100800 */
[----:B--2---:R-:W2:Y:S04]  /*103d0*/  LDL.LU R149, [R1+0x2c0] ;  /* 0x0002c00001957983 */ /* 0x004ea80000300800 */
[----:B------:R1:W-:Y:S04]  /*103e0*/  STL [R1+0x2b4], R0 ;  /* 0x0002b40001007387 */ /* 0x0003e80000100800 */
[----:B---3--:R-:W3:Y:S04]  /*103f0*/  LDL.LU R148, [R1+0x2c4] ;  /* 0x0002c40001947983 */ /* 0x008ee80000300800 */
[----:B----4-:R-:W4:Y:S04]  /*10400*/  LDL.LU R147, [R1+0x2c8] ;  /* 0x0002c80001937983 */ /* 0x010f280000300800 */
[----:B------:R-:W4:Y:S04]  /*10410*/  LDL.LU R146, [R1+0x2cc] ;  /* 0x0002cc0001927983 */ /* 0x000f280000300800 */
        /* <DEDUP_REMOVED lines=8> */
[----:B0-----:R-:W4:Y:S04]  /*104a0*/  LDL.LU R137, [R1+0x2f0] ;  /* 0x0002f00001897983 */ /* 0x001f280000300800 */
[----:B-1----:R-:W4:Y:S04]  /*104b0*/  LDL.LU R136, [R1+0x2f4] ;  /* 0x0002f40001887983 */ /* 0x002f280000300800 */
[----:B------:R-:W4:Y:S01]  /*104c0*/  LDL.LU R0, [R1+0x2f8] ;  /* 0x0002f80001007983 */ /* 0x000f220000300800 */
[----:B------:R-:W-:-:S01]  /*104d0*/  FADD R151, R50, R151 ;  /* 0x0000009732977221 */ /* 0x000fc20000000000 */
[----:B------:R-:W-:-:S04]  /*104e0*/  FADD R150, R51, R150 ;  /* 0x0000009633967221 */ /* 0x000fc80000000000 */
[----:B------:R0:W-:Y:S01]  /*104f0*/  STL [R1+0x2b8], R151 ;  /* 0x0002b89701007387 */ /* 0x0001e20000100800 */
[----:B--2---:R-:W-:-:S03]  /*10500*/  FADD R149, R52, R149 ;  /* 0x0000009534957221 */ /* 0x004fc60000000000 */
[----:B------:R1:W-:Y:S01]  /*10510*/  STL [R1+0x2bc], R150 ;  /* 0x0002bc9601007387 */ /* 0x0003e20000100800 */
[----:B---3--:R-:W-:-:S03]  /*10520*/  FADD R148, R53, R148 ;  /* 0x0000009435947221 */ /* 0x008fc60000000000 */
[----:B------:R2:W-:Y:S01]  /*10530*/  STL [R1+0x2c0], R149 ;  /* 0x0002c09501007387 */ /* 0x0005e20000100800 */
[----:B----4-:R-:W-:-:S03]  /*10540*/  FADD R147, R54, R147 ;  /* 0x0000009336937221 */ /* 0x010fc60000000000 */
        /* <DEDUP_REMOVED lines=198> */
[----:B------:R-:W-:Y:S01]  /*111b0*/  STL [R1+0x3c8], R151 ;  /* 0x0003c89701007387 */ /* 0x000fe20000100800 */
[----:B--2---:R-:W-:-:S03]  /*111c0*/  FADD R149, R120, R149 ;  /* 0x0000009578957221 */ /* 0x004fc60000000000 */
[----:B------:R-:W-:Y:S01]  /*111d0*/  STL [R1+0x3cc], R150 ;  /* 0x0003cc9601007387 */ /* 0x000fe20000100800 */
[----:B---3--:R-:W-:-:S03]  /*111e0*/  FADD R148, R121, R148 ;  /* 0x0000009479947221 */ /* 0x008fc60000000000 */
[----:B------:R-:W-:Y:S01]  /*111f0*/  STL [R1+0x3d0], R149 ;  /* 0x0003d09501007387 */ /* 0x000fe20000100800 */
[----:B----4-:R-:W-:-:S03]  /*11200*/  FADD R147, R122, R147 ;  /* 0x000000937a937221 */ /* 0x010fc60000000000 */
[----:B------:R-:W-:Y:S01]  /*11210*/  STL [R1+0x3d4], R148 ;  /* 0x0003d49401007387 */ /* 0x000fe20000100800 */
[----:B------:R-:W-:-:S03]  /*11220*/  FADD R146, R123, R146 ;  /* 0x000000927b927221 */ /* 0x000fc60000000000 */
        /* <DEDUP_REMOVED lines=17> */
[----:B------:R-:W-:-:S01]  /*11340*/  FADD R137, R132, R137 ;  /* 0x0000008984897221 */ /* 0x000fc20000000000 */
[----:B------:R-:W-:Y:S02]  /*11350*/  FADD R136, R133, R136 ;  /* 0x0000008885887221 */ /* 0x000fe40000000000 */
[----:B------:R-:W-:Y:S04]  /*11360*/  STL [R1+0x3fc], R138 ;  /* 0x0003fc8a01007387 */ /* 0x000fe80000100800 */
[----:B------:R0:W-:Y:S04]  /*11370*/  STL [R1+0x404], R136 ;  /* 0x0004048801007387 */ /* 0x0001e80000100800 */
[----:B------:R1:W-:Y:S04]  /*11380*/  STL [R1+0x400], R137 ;  /* 0x0004008901007387 */ /* 0x0003e80000100800 */
[----:B0-----:R-:W2:Y:S01]  /*11390*/  LDL.LU R136, [R1+0x40c] ;  /* 0x00040c0001887983 */ /* 0x001ea20000300800 */
[----:B------:R-:W-:-:S03]  /*113a0*/  FADD R0, R134, R0 ;  /* 0x0000000086007221 */ /* 0x000fc60000000000 */
[----:B-1----:R-:W3:Y:S04]  /*113b0*/  LDL.LU R137, [R1+0x410] ;  /* 0x0004100001897983 */ /* 0x002ee80000300800 */
[----:B------:R-:W4:Y:S04]  /*113c0*/  LDL.LU R138, [R1+0x414] ;  /* 0x00041400018a7983 */ /* 0x000f280000300800 */
[----:B------:R0:W-:Y:S04]  /*113d0*/  STL [R1+0x408], R0 ;  /* 0x0004080001007387 */ /* 0x0001e80000100800 */
        /* <DEDUP_REMOVED lines=13> */
[----:B0-----:R-:W4:Y:S01]  /*114b0*/  LDL.LU R0, [R1+0x44c] ;  /* 0x00044c0001007983 */ /* 0x001f220000300800 */
[----:B--2---:R-:W-:-:S05]  /*114c0*/  FADD R136, R135, R136 ;  /* 0x0000008887887221 */ /* 0x004fca0000000000 */
[----:B------:R0:W-:Y:S04]  /*114d0*/  STL [R1+0x40c], R136 ;  /* 0x00040c8801007387 */ /* 0x0001e80000100800 */
[----:B0-----:R-:W3:Y:S02]  /*114e0*/  LDL.LU R136, [R1+0x4a8] ;  /* 0x0004a80001887983 */ /* 0x001ee40000300800 */
[----:B---3--:R-:W-:-:S05]  /*114f0*/  FADD R137, R136, R137 ;  /* 0x0000008988897221 */ /* 0x008fca0000000000 */
[----:B------:R0:W-:Y:S04]  /*11500*/  STL [R1+0x410], R137 ;  /* 0x0004108901007387 */ /* 0x0001e80000100800 */
[----:B0-----:R-:W4:Y:S02]  /*11510*/  LDL.LU R137, [R1+0x4a4] ;  /* 0x0004a40001897983 */ /* 0x001f240000300800 */
[----:B----4-:R-:W-:-:S05]  /*11520*/  FADD R138, R137, R138 ;  /* 0x0000008a898a7221 */ /* 0x010fca0000000000 */
[----:B------:R0:W-:Y:S04]  /*11530*/  STL [R1+0x414], R138 ;  /* 0x0004148a01007387 */ /* 0x0001e80000100800 */
[----:B0-----:R-:W2:Y:S02]  /*11540*/  LDL.LU R138, [R1+0x4a0] ;  /* 0x0004a000018a7983 */ /* 0x001ea40000300800 */
[----:B--2---:R-:W-:-:S05]  /*11550*/  FADD R139, R138, R139 ;  /* 0x0000008b8a8b7221 */ /* 0x004fca0000000000 */
        /* <DEDUP_REMOVED lines=37> */
[----:B0-----:R-:W2:Y:S01]  /*117b0*/  LDL.LU R151, [R1+0x46c] ;  /* 0x00046c0001977983 */ /* 0x001ea20000300800 */
[----:B------:R-:W-:Y:S01]  /*117c0*/  UMOV UR6, URZ ;  /* 0x0000003f00067c82 */ /* 0x000fe20008000000 */
[----:B--2---:R-:W-:-:S05]  /*117d0*/  FADD R0, R0, R151 ;  /* 0x0000009700007221 */ /* 0x004fca0000000000 */
[----:B------:R0:W-:Y:S02]  /*117e0*/  STL [R1+0x44c], R0 ;  /* 0x00044c0001007387 */ /* 0x0001e40000100800 */
.L_x_28:
[----:B------:R-:W-:Y:S05]  /*117f0*/  @!P2 BRA `(.L_x_29) ;  /* 0x000000000004a947 */ /* 0x000fea0003800000 */
[----:B------:R-:W-:Y:S01]  /*11800*/  BPT.TRAP 0x1 ;  /* 0x000000040000795c */ /* 0x000fe20000300000 */
.L_x_29:
[----:B-----5:R2:W-:Y:S04]  /*11810*/  STL [R1+0x46c], R2 ;  /* 0x00046c0201007387 */ /* 0x0205e80000100800 */
[----:B--2---:R-:W2:Y:S01]  /*11820*/  LDL R2, [R1+0x450] ;  /* 0x0004500001027983 */ /* 0x004ea20000100800 */
[----:B0-----:R-:W-:-:S05]  /*11830*/  IMAD.U32 R0, RZ, RZ, UR25 ;  /* 0x00000019ff007e24 */ /* 0x001fca000f8e00ff */
[----:B------:R-:W-:-:S05]  /*11840*/  @P0 LEA R0, R0, UR12, 0x3 ;  /* 0x0000000c00000c11 */ /* 0x000fca000f8e18ff */
[----:B------:R-:W-:Y:S01]  /*11850*/  @P0 VIADD R0, R0, 0x18 ;  /* 0x0000001800000836 */ /* 0x000fe20000000000 */
[----:B------:R-:W-:-:S06]  /*11860*/  UISETP.GT.U32.AND UP0, UPT, UR13, 0x1, UPT ;  /* 0x000000010d00788c */ /* 0x000fcc000bf04070 */
[----:B------:R-:W-:Y:S02]  /*11870*/  PLOP3.LUT P1, PT, PT, PT, UP0, 0x80, 0x0 ;  /* 0x000000000000781c */ /* 0x000fe40003f2f008 */
[----:B--2---:R-:W-:Y:S02]  /*11880*/  @P0 PRMT R0, R2, 0x654, R0 ;  /* 0x0000065402000816 */ /* 0x004fe40000000000 */
[----:B------:R0:W5:Y:S02]  /*11890*/  LDL.LU R2, [R1+0x46c] ;  /* 0x00046c0001027983 */ /* 0x0001640000300800 */
[----:B------:R0:W-:Y:S07]  /*118a0*/  @P0 SYNCS.ARRIVE.TRANS64.RED.A1T0 RZ, [R0+URZ], RZ ;  /* 0x000000ff00ff09a7 */ /* 0x0001ee000810043f */
[----:B------:R-:W-:Y:S05]  /*118b0*/  @P1 BRA `(.L_x_30) ;  /* 0x0000000000041947 */ /* 0x000fea0003800000 */
[----:B------:R-:W-:Y:S01]  /*118c0*/  BPT.TRAP 0x1 ;  /* 0x000000040000795c */ /* 0x000fe20000300000 */
.L_x_30:
[----:B------:R-:W-:Y:S02]  /*118d0*/  UISETP.GT.AND UP2, UPT, UR26, 0x1, UPT ;  /* 0x000000011a00788c */ /* 0x000fe4000bf44270 */
[----:B------:R-:W-:Y:S02]  /*118e0*/  UIADD3 UR23, UR23, 0x1, URZ ;  /* 0x0000000117177890 */ /* 0x000fe4000fffe03f */
[----:B------:R-:W-:Y:S02]  /*118f0*/  UIADD3 UR25, UR25, 0x1, URZ ;  /* 0x0000000119197890 */ /* 0x000fe4000fffe03f */
[----:B------:R-:W-:Y:S01]  /*11900*/  PLOP3.LUT P1, PT, PT, PT, UP2, 0x80, 0x0 ;  /* 0x000000000000781c */ /* 0x000fe20003f2f028 */
[----:B------:R-:W-:Y:S02]  /*11910*/  UISETP.NE.AND UP0, UPT, UR23, 0x3, UPT ;  /* 0x000000031700788c */ /* 0x000fe4000bf05270 */
[----:B------:R-:W-:Y:S02]  /*11920*/  UIADD3 UR16, UR26, -0x1, URZ ;  /* 0xffffffff1a107890 */ /* 0x000fe4000fffe03f */
[----:B------:R-:W-:-:S02]  /*11930*/  USEL UR8, URZ, 0x1, UP0 ;  /* 0x000000013f087887 */ /* 0x000fc40008000000 */
[----:B------:R-:W-:Y:S02]  /*11940*/  UISETP.NE.AND UP1, UPT, UR25, 0x3, UPT ;  /* 0x000000031900788c */ /* 0x000fe4000bf25270 */
[----:B------:R-:W-:Y:S02]  /*11950*/  ULOP3.LUT UR24, UR24, UR8, URZ, 0x3c, !UPT ;  /* 0x0000000818187292 */ /* 0x000fe4000f8e3c3f */
[----:B------:R-:W-:Y:S02]  /*11960*/  USEL UR23, UR23, URZ, UP0 ;  /* 0x0000003f17177287 */ /* 0x000fe40008000000 */
[----:B------:R-:W-:Y:S01]  /*11970*/  USEL UR25, UR25, URZ, UP1 ;  /* 0x0000003f19197287 */ /* 0x000fe20008800000 */
[----:B------:R-:W-:Y:S01]  /*11980*/  UMOV UR8, 0x1 ;  /* 0x0000000100087882 */ /* 0x000fe20000000000 */
[----:B------:R-:W-:Y:S01]  /*11990*/  UMOV UR26, UR16 ;  /* 0x00000010001a7c82 */ /* 0x000fe20008000000 */
[----:B------:R-:W-:Y:S09]  /*119a0*/  @P1 BRA `(.L_x_31) ;  /* 0xffffff7400741947 */ /* 0x000ff2000383ffff */
.L_x_23:
[----:B------:R-:W-:-:S04]  /*119b0*/  UISETP.NE.AND UP0, UPT, UR6, URZ, UPT ;  /* 0x0000003f0600728c */ /* 0x000fc8000bf05270 */
[----:B------:R-:W-:-:S06]  /*119c0*/  USEL UR6, URZ, 0x1, !UP0 ;  /* 0x000000013f067887 */ /* 0x000fcc000c000000 */
[----:B------:R-:W-:-:S13]  /*119d0*/  ISETP.NE.AND P1, PT, RZ, UR6, PT ;  /* 0x00000006ff007c0c */ /* 0x000fda000bf25270 */
[----:B------:R-:W-:Y:S05]  /*119e0*/  @!P1 BRA `(.L_x_32) ;  /* 0x0000003800189947 */ /* 0x000fea0003800000 */
[----:B------:R2:W-:Y:S04]  /*119f0*/  STL [R1+0x624], R41 ;  /* 0x0006242901007387 */ /* 0x0005e80000100800 */
[----:B--2---:R-:W2:Y:S04]  /*11a00*/  LDL.LU R41, [R1] ;  /* 0x0000000001297983 */ /* 0x004ea80000300800 */
[----:B------:R3:W-:Y:S04]  /*11a10*/  STL [R1+0x620], R42 ;  /* 0x0006202a01007387 */ /* 0x0007e80000100800 */
[----:B---3--:R-:W3:Y:S04]  /*11a20*/  LDL.LU R42, [R1+0x4] ;  /* 0x00000400012a7983 */ /* 0x008ee80000300800 */
[----:B------:R4:W-:Y:S04]  /*11a30*/  STL [R1+0x61c], R43 ;  /* 0x00061c2b01007387 */ /* 0x0009e80000100800 */
[----:B----4-:R-:W4:Y:S04]  /*11a40*/  LDL.LU R43, [R1+0x8] ;  /* 0x00000800012b7983 */ /* 0x010f280000300800 */
[----:B------:R0:W-:Y:S04]  /*11a50*/  STL [R1+0x618], R44 ;  /* 0x0006182c01007387 */ /* 0x0001e80000100800 */
[----:B0-----:R-:W4:Y:S04]  /*11a60*/  LDL.LU R44, [R1+0xc] ;  /* 0x00000c00012c7983 */ /* 0x001f280000300800 */
        /* <DEDUP_REMOVED lines=144> */
[----:B------:R-:W4:Y:S04]  /*12370*/  LDL.LU R0, [R1+0x204] ;  /* 0x0002040001007983 */ /* 0x000f280000300800 */
        /* <DEDUP_REMOVED lines=69> */
[----:B0-----:R-:W4:Y:S01]  /*127d0*/  LDL.LU R151, [R1+0x130] ;  /* 0x0001300001977983 */ /* 0x001f220000300800 */
[----:B--2--5:R-:W-:Y:S01]  /*127e0*/  FADD R2, R41, R2 ;  /* 0x0000000229027221 */ /* 0x024fe20000000000 */
[----:B---3--:R-:W-:Y:S01]  /*127f0*/  FADD R3, R42, R3 ;  /* 0x000000032a037221 */ /* 0x008fe20000000000 */
[----:B----4-:R-:W-:Y:S01]  /*12800*/  FADD R4, R43, R4 ;  /* 0x000000042b047221 */ /* 0x010fe20000000000 */
[----:B------:R-:W2:Y:S01]  /*12810*/  LDL.LU R41, [R1+0x624] ;  /* 0x0006240001297983 */ /* 0x000ea20000300800 */
[----:B------:R-:W-:Y:S01]  /*12820*/  FADD R5, R44, R5 ;  /* 0x000000052c057221 */ /* 0x000fe20000000000 */
[----:B------:R-:W-:-:S02]  /*12830*/  FADD R6, R45, R6 ;  /* 0x000000062d067221 */ /* 0x000fc40000000000 */
[----:B------:R-:W3:Y:S01]  /*12840*/  LDL.LU R42, [R1+0x620] ;  /* 0x00062000012a7983 */ /* 0x000ee20000300800 */
[----:B------:R-:W-:-:S03]  /*12850*/  FADD R7, R46, R7 ;  /* 0x000000072e077221 */ /* 0x000fc60000000000 */
[----:B------:R-:W4:Y:S01]  /*12860*/  LDL.LU R43, [R1+0x61c] ;  /* 0x00061c00012b7983 */ /* 0x000f220000300800 */
[----:B------:R-:W-:-:S03]  /*12870*/  FADD R8, R47, R8 ;  /* 0x000000082f087221 */ /* 0x000fc60000000000 */
[----:B------:R-:W2:Y:S01]  /*12880*/  LDL.LU R44, [R1+0x618] ;  /* 0x00061800012c7983 */ /* 0x000ea20000300800 */
[----:B------:R-:W-:-:S03]  /*12890*/  FADD R9, R48, R9 ;  /* 0x0000000930097221 */ /* 0x000fc60000000000 */
        /* <DEDUP_REMOVED lines=133> */
[----:B------:R-:W-:Y:S01]  /*130f0*/  FADD R204, R115, R204 ;  /* 0x000000cc73cc7221 */ /* 0x000fe20000000000 */
[----:B------:R-:W-:Y:S02]  /*13100*/  FADD R118, R119, R118 ;  /* 0x0000007677767221 */ /* 0x000fe40000000000 */
[----:B------:R-:W2:Y:S01]  /*13110*/  LDL.LU R112, [R1+0x508] ;  /* 0x0005080001707983 */ /* 0x000ea20000300800 */
[----:B------:R-:W-:-:S03]  /*13120*/  FADD R205, R116, R205 ;  /* 0x000000cd74cd7221 */ /* 0x000fc60000000000 */
[----:B------:R-:W2:Y:S01]  /*13130*/  LDL.LU R113, [R1+0x504] ;  /* 0x0005040001717983 */ /* 0x000ea20000300800 */
[----:B------:R-:W-:-:S03]  /*13140*/  FADD R0, R117, R0 ;  /* 0x0000000075007221 */ /* 0x000fc60000000000 */
[----:B------:R-:W2:Y:S01]  /*13150*/  LDL.LU R114, [R1+0x500] ;  /* 0x0005000001727983 */ /* 0x000ea20000300800 */
[----:B------:R-:W-:-:S03]  /*13160*/  FADD R208, R149, R208 ;  /* 0x000000d095d07221 */ /* 0x000fc60000000000 */
[----:B------:R-:W2:Y:S04]  /*13170*/  LDL.LU R115, [R1+0x4fc] ;  /* 0x0004fc0001737983 */ /* 0x000ea80000300800 */
[----:B------:R-:W2:Y:S01]  /*13180*/  LDL.LU R116, [R1+0x4f8] ;  /* 0x0004f80001747983 */ /* 0x000ea20000300800 */
[----:B------:R-:W-:Y:S01]  /*13190*/  FADD R207, R150, R207 ;  /* 0x000000cf96cf7221 */ /* 0x000fe20000000000 */
[----:B------:R-:W-:Y:S01]  /*131a0*/  FADD R206, R151, R206 ;  /* 0x000000ce97ce7221 */ /* 0x000fe20000000000 */
[----:B------:R-:W-:Y:S01]  /*131b0*/  FADD R237, R120, R237 ;  /* 0x000000ed78ed7221 */ /* 0x000fe20000000000 */
[----:B------:R-:W3:Y:S01]  /*131c0*/  LDL.LU R117, [R1+0x1b8] ;  /* 0x0001b80001757983 */ /* 0x000ee20000300800 */
[----:B------:R-:W-:Y:S01]  /*131d0*/  FADD R236, R121, R236 ;  /* 0x000000ec79ec7221 */ /* 0x000fe20000000000 */
[----:B------:R-:W-:Y:S01]  /*131e0*/  FADD R235, R122, R235 ;  /* 0x000000eb7aeb7221 */ /* 0x000fe20000000000 */
[----:B------:R-:W-:Y:S01]  /*131f0*/  FADD R234, R123, R234 ;  /* 0x000000ea7bea7221 */ /* 0x000fe20000000000 */
[----:B------:R-:W3:Y:S01]  /*13200*/  LDL.LU R149, [R1+0x208] ;  /* 0x0002080001957983 */ /* 0x000ee20000300800 */
[----:B------:R-:W-:Y:S01]  /*13210*/  FADD R233, R124, R233 ;  /* 0x000000e97ce97221 */ /* 0x000fe20000000000 */
[----:B------:R-:W-:Y:S01]  /*13220*/  FADD R232, R125, R232 ;  /* 0x000000e87de87221 */ /* 0x000fe20000000000 */
[----:B------:R-:W-:Y:S01]  /*13230*/  FADD R231, R126, R231 ;  /* 0x000000e77ee77221 */ /* 0x000fe20000000000 */
[----:B------:R0:W-:Y:S01]  /*13240*/  STL [R1+0x200], R118 ;  /* 0x0002007601007387 */ /* 0x0001e20000100800 */
[----:B------:R-:W-:Y:S01]  /*13250*/  FADD R230, R127, R230 ;  /* 0x000000e67fe67221 */ /* 0x000fe20000000000 */
        /* <DEDUP_REMOVED lines=8> */
[----:B0-----:R-:W4:Y:S01]  /*132e0*/  LDL.LU R118, [R1+0x1bc] ;  /* 0x0001bc0001767983 */ /* 0x001f220000300800 */
[----:B------:R-:W-:Y:S01]  /*132f0*/  FADD R215, R142, R215 ;  /* 0x000000d78ed77221 */ /* 0x000fe20000000000 */
[----:B------:R-:W-:Y:S01]  /*13300*/  FADD R224, R133, R224 ;  /* 0x000000e085e07221 */ /* 0x000fe20000000000 */
[----:B------:R-:W-:Y:S01]  /*13310*/  FADD R214, R143, R214 ;  /* 0x000000d68fd67221 */ /* 0x000fe20000000000 */
[----:B------:R0:W-:Y:S01]  /*13320*/  STL [R1+0x204], R0 ;  /* 0x0002040001007387 */ /* 0x0001e20000100800 */
[----:B------:R-:W-:Y:S01]  /*13330*/  FADD R223, R134, R223 ;  /* 0x000000df86df7221 */ /* 0x000fe20000000000 */
[----:B------:R-:W-:Y:S01]  /*13340*/  FADD R213, R144, R213 ;  /* 0x000000d590d57221 */ /* 0x000fe20000000000 */
[----:B------:R-:W-:Y:S01]  /*13350*/  FADD R222, R135, R222 ;  /* 0x000000de87de7221 */ /* 0x000fe20000000000 */
[----:B------:R-:W4:Y:S01]  /*13360*/  LDL.LU R150, [R1+0x20c] ;  /* 0x00020c0001967983 */ /* 0x000f220000300800 */
[----:B------:R-:W-:Y:S01]  /*13370*/  FADD R212, R145, R212 ;  /* 0x000000d491d47221 */ /* 0x000fe20000000000 */
[----:B------:R-:W-:Y:S01]  /*13380*/  FADD R221, R136, R221 ;  /* 0x000000dd88dd7221 */ /* 0x000fe20000000000 */
[----:B------:R-:W-:Y:S01]  /*13390*/  FADD R211, R146, R211 ;  /* 0x000000d392d37221 */ /* 0x000fe20000000000 */
[----:B------:R-:W2:Y:S01]  /*133a0*/  LDL.LU R119, [R1+0x1c0] ;  /* 0x0001c00001777983 */ /* 0x000ea20000300800 */
[----:B------:R-:W-:Y:S01]  /*133b0*/  FADD R220, R137, R220 ;  /* 0x000000dc89dc7221 */ /* 0x000fe20000000000 */
[----:B------:R-:W-:Y:S01]  /*133c0*/  FADD R210, R147, R210 ;  /* 0x000000d293d27221 */ /* 0x000fe20000000000 */
[----:B------:R-:W-:Y:S01]  /*133d0*/  FADD R219, R138, R219 ;  /* 0x000000db8adb7221 */ /* 0x000fe20000000000 */
[----:B------:R-:W2:Y:S01]  /*133e0*/  LDL.LU R151, [R1+0x210] ;  /* 0x0002100001977983 */ /* 0x000ea20000300800 */
[----:B------:R-:W-:-:S03]  /*133f0*/  FADD R209, R148, R209 ;  /* 0x000000d194d17221 */ /* 0x000fc60000000000 */
[----:B------:R-:W2:Y:S04]  /*13400*/  LDL.LU R120, [R1+0x1c4] ;  /* 0x0001c40001787983 */ /* 0x000ea80000300800 */
[----:B0-----:R-:W2:Y:S04]  /*13410*/  LDL.LU R0, [R1+0x214] ;  /* 0x0002140001007983 */ /* 0x001ea80000300800 */
        /* <DEDUP_REMOVED lines=28> */
[----:B---3--:R-:W-:-:S03]  /*135e0*/  FADD R149, R117, R149 ;  /* 0x0000009575957221 */ /* 0x008fc60000000000 */
[----:B------:R-:W3:Y:S04]  /*135f0*/  LDL.LU R117, [R1+0x4f4] ;  /* 0x0004f40001757983 */ /* 0x000ee80000300800 */
[----:B------:R0:W-:Y:S04]  /*13600*/  STL [R1+0x208], R149 ;  /* 0x0002089501007387 */ /* 0x0001e80000100800 */
[----:B0-----:R-:W3:Y:S01]  /*13610*/  LDL.LU R149, [R1+0x250] ;  /* 0x0002500001957983 */ /* 0x001ee20000300800 */
[----:B----4-:R-:W-:-:S03]  /*13620*/  FADD R150, R118, R150 ;  /* 0x0000009676967221 */ /* 0x010fc60000000000 */
[----:B------:R-:W4:Y:S04]  /*13630*/  LDL.LU R118, [R1+0x4f0] ;  /* 0x0004f00001767983 */ /* 0x000f280000300800 */
[----:B------:R0:W-:Y:S01]  /*13640*/  STL [R1+0x20c], R150 ;  /* 0x00020c9601007387 */ /* 0x0001e20000100800 */
[----:B--2---:R-:W-:-:S03]  /*13650*/  FADD R151, R119, R151 ;  /* 0x0000009777977221 */ /* 0x004fc60000000000 */
[----:B0-----:R-:W2:Y:S04]  /*13660*/  LDL.LU R150, [R1+0x254] ;  /* 0x0002540001967983 */ /* 0x001ea80000300800 */
[----:B------:R-:W4:Y:S04]  /*13670*/  LDL.LU R119, [R1+0x4ec] ;  /* 0x0004ec0001777983 */ /* 0x000f280000300800 */
[----:B------:R0:W-:Y:S04]  /*13680*/  STL [R1+0x210], R151 ;  /* 0x0002109701007387 */ /* 0x0001e80000100800 */
[----:B0-----:R-:W4:Y:S01]  /*13690*/  LDL.LU R151, [R1+0x258] ;  /* 0x0002580001977983 */ /* 0x001f220000300800 */
[----:B------:R-:W-:Y:S01]  /*136a0*/  FADD R0, R120, R0 ;  /* 0x0000000078007221 */ /* 0x000fe20000000000 */
[----:B------:R-:W-:-:S02]  /*136b0*/  FADD R122, R121, R122 ;  /* 0x0000007a797a7221 */ /* 0x000fc40000000000 */
[----:B------:R-:W4:Y:S01]  /*136c0*/  LDL.LU R120, [R1+0x4e8] ;  /* 0x0004e80001787983 */ /* 0x000f220000300800 */
[----:B------:R-:W-:-:S03]  /*136d0*/  FADD R124, R123, R124 ;  /* 0x0000007c7b7c7221 */ /* 0x000fc60000000000 */
[----:B------:R0:W-:Y:S01]  /*136e0*/  STL [R1+0x214], R0 ;  /* 0x0002140001007387 */ /* 0x0001e20000100800 */
[----:B------:R-:W-:-:S03]  /*136f0*/  FADD R126, R125, R126 ;  /* 0x0000007e7d7e7221 */ /* 0x000fc60000000000 */
[----:B0-----:R-:W4:Y:S04]  /*13700*/  LDL.LU R0, [R1+0x25c] ;  /* 0x00025c0001007983 */ /* 0x001f280000300800 */
[----:B------:R-:W4:Y:S04]  /*13710*/  LDL.LU R121, [R1+0x4e4] ;  /* 0x0004e40001797983 */ /* 0x000f280000300800 */
[----:B------:R0:W-:Y:S01]  /*13720*/  STL [R1+0x218], R122 ;  /* 0x0002187a01007387 */ /* 0x0001e20000100800 */
[----:B------:R-:W-:Y:S01]  /*13730*/  FADD R128, R127, R128 ;  /* 0x000000807f807221 */ /* 0x000fe20000000000 */
[----:B------:R-:W-:-:S02]  /*13740*/  FADD R139, R129, R139 ;  /* 0x0000008b818b7221 */ /* 0x000fc40000000000 */
[----:B0-----:R-:W4:Y:S04]  /*13750*/  LDL.LU R122, [R1+0x4e0] ;  /* 0x0004e000017a7983 */ /* 0x001f280000300800 */
[----:B------:R-:W4:Y:S04]  /*13760*/  LDL.LU R123, [R1+0x4dc] ;  /* 0x0004dc00017b7983 */ /* 0x000f280000300800 */
[----:B------:R0:W-:Y:S01]  /*13770*/  STL [R1+0x21c], R124 ;  /* 0x00021c7c01007387 */ /* 0x0001e20000100800 */
[----:B------:R-:W-:-:S03]  /*13780*/  FADD R140, R130, R140 ;  /* 0x0000008c828c7221 */ /* 0x000fc60000000000 */
        /* <DEDUP_REMOVED lines=34> */
[----:B------:R0:W-:Y:S04]  /*139b0*/  STL [R1+0x240], R145 ;  /* 0x0002409101007387 */ /* 0x0001e80000100800 */
[----:B0-----:R-:W4:Y:S04]  /*139c0*/  LDL.LU R145, [R1+0x278] ;  /* 0x0002780001917983 */ /* 0x001f280000300800 */
[----:B------:R-:W4:Y:S04]  /*139d0*/  LDL.LU R136, [R1+0x4a8] ;  /* 0x0004a80001887983 */ /* 0x000f280000300800 */
[----:B------:R0:W-:Y:S04]  /*139e0*/  STL [R1+0x244], R146 ;  /* 0x0002449201007387 */ /* 0x0001e80000100800 */
[----:B0-----:R-:W4:Y:S04]  /*139f0*/  LDL.LU R146, [R1+0x27c] ;  /* 0x00027c0001927983 */ /* 0x001f280000300800 */
[----:B------:R-:W4:Y:S04]  /*13a00*/  LDL.LU R137, [R1+0x4a4] ;  /* 0x0004a40001897983 */ /* 0x000f280000300800 */
[----:B------:R0:W-:Y:S04]  /*13a10*/  STL [R1+0x248], R147 ;  /* 0x0002489301007387 */ /* 0x0001e80000100800 */
[----:B0-----:R-:W4:Y:S04]  /*13a20*/  LDL.LU R147, [R1+0x280] ;  /* 0x0002800001937983 */ /* 0x001f280000300800 */
[----:B------:R-:W4:Y:S01]  /*13a30*/  LDL.LU R138, [R1+0x4a0] ;  /* 0x0004a000018a7983 */ /* 0x000f220000300800 */
[----:B---3--:R-:W-:-:S03]  /*13a40*/  FADD R149, R24, R149 ;  /* 0x0000009518957221 */ /* 0x008fc60000000000 */
[----:B------:R0:W-:Y:S04]  /*13a50*/  STL [R1+0x24c], R148 ;  /* 0x00024c9401007387 */ /* 0x0001e80000100800 */
[----:B0-----:R-:W3:Y:S04]  /*13a60*/  LDL.LU R148, [R1+0x284] ;  /* 0x0002840001947983 */ /* 0x001ee80000300800 */
[----:B------:R0:W-:Y:S01]  /*13a70*/  STL [R1+0x250], R149 ;  /* 0x0002509501007387 */ /* 0x0001e20000100800 */
[----:B--2---:R-:W-:-:S03]  /*13a80*/  FADD R150, R25, R150 ;  /* 0x0000009619967221 */ /* 0x004fc60000000000 */
[----:B0-----:R-:W2:Y:S04]  /*13a90*/  LDL.LU R149, [R1+0x288] ;  /* 0x0002880001957983 */ /* 0x001ea80000300800 */
[----:B------:R0:W-:Y:S04]  /*13aa0*/  STL [R1+0x254], R150 ;  /* 0x0002549601007387 */ /* 0x0001e80000100800 */
[----:B0-----:R-:W2:Y:S01]  /*13ab0*/  LDL.LU R150, [R1+0x28c] ;  /* 0x00028c0001967983 */ /* 0x001ea20000300800 */
[----:B----4-:R-:W-:-:S05]  /*13ac0*/  FADD R151, R26, R151 ;  /* 0x000000971a977221 */ /* 0x010fca0000000000 */
[----:B------:R0:W-:Y:S04]  /*13ad0*/  STL [R1+0x258], R151 ;  /* 0x0002589701007387 */ /* 0x0001e80000100800 */
[----:B0-----:R-:W4:Y:S01]  /*13ae0*/  LDL.LU R151, [R1+0x290] ;  /* 0x0002900001977983 */ /* 0x001f220000300800 */
[----:B------:R-:W-:-:S03]  /*13af0*/  FADD R0, R27, R0 ;  /* 0x000000001b007221 */ /* 0x000fc60000000000 */
[----:B------:R-:W4:Y:S04]  /*13b00*/  LDL.LU R27, [R1+0x2c8] ;  /* 0x0002c800011b7983 */ /* 0x000f280000300800 */
[----:B------:R-:W4:Y:S04]  /*13b10*/  LDL.LU R26, [R1+0x2cc] ;  /* 0x0002cc00011a7983 */ /* 0x000f280000300800 */
[----:B------:R-:W4:Y:S04]  /*13b20*/  LDL.LU R25, [R1+0x2d0] ;  /* 0x0002d00001197983 */ /* 0x000f280000300800 */
[----:B------:R0:W-:Y:S04]  /*13b30*/  STL [R1+0x25c], R0 ;  /* 0x00025c0001007387 */ /* 0x0001e80000100800 */
[----:B------:R-:W4:Y:S04]  /*13b40*/  LDL.LU R24, [R1+0x2d4] ;  /* 0x0002d40001187983 */ /* 0x000f280000300800 */
[----:B0-----:R-:W4:Y:S01]  /*13b50*/  LDL.LU R0, [R1+0x2d8] ;  /* 0x0002d80001007983 */ /* 0x001f220000300800 */
[----:B------:R-:W-:-:S05]  /*13b60*/  FADD R139, R28, R139 ;  /* 0x0000008b1c8b7221 */ /* 0x000fca0000000000 */
[----:B------:R0:W-:Y:S04]  /*13b70*/  STL [R1+0x260], R139 ;  /* 0x0002608b01007387 */ /* 0x0001e80000100800 */
[----:B0-----:R-:W4:Y:S01]  /*13b80*/  LDL.LU R139, [R1+0x49c] ;  /* 0x00049c00018b7983 */ /* 0x001f220000300800 */
[----:B------:R-:W-:-:S03]  /*13b90*/  FADD R140, R29, R140 ;  /* 0x0000008c1d8c7221 */ /* 0x000fc60000000000 */
[----:B------:R-:W4:Y:S04]  /*13ba0*/  LDL.LU R28, [R1+0x2c4] ;  /* 0x0002c400011c7983 */ /* 0x000f280000300800 */
        /* <DEDUP_REMOVED lines=30> */
[----:B---3--:R-:W-:-:S03]  /*13d90*/  FADD R148, R37, R148 ;  /* 0x0000009425947221 */ /* 0x008fc60000000000 */
[----:B------:R-:W3:Y:S04]  /*13da0*/  LDL.LU R36, [R1+0x2a4] ;  /* 0x0002a40001247983 */ /* 0x000ee80000300800 */
[----:B------:R0:W-:Y:S01]  /*13db0*/  STL [R1+0x284], R148 ;  /* 0x0002849401007387 */ /* 0x0001e20000100800 */
[----:B--2---:R-:W-:-:S03]  /*13dc0*/  FADD R149, R38, R149 ;  /* 0x0000009526957221 */ /* 0x004fc60000000000 */
[----:B0-----:R-:W2:Y:S04]  /*13dd0*/  LDL.LU R148, [R1+0x478] ;  /* 0x0004780001947983 */ /* 0x001ea80000300800 */
[----:B------:R-:W2:Y:S04]  /*13de0*/  LDL.LU R37, [R1+0x2a0] ;  /* 0x0002a00001257983 */ /* 0x000ea80000300800 */
[----:B------:R0:W-:Y:S01]  /*13df0*/  STL [R1+0x288], R149 ;  /* 0x0002889501007387 */ /* 0x0001e20000100800 */
[----:B------:R-:W-:-:S03]  /*13e00*/  FADD R150, R39, R150 ;  /* 0x0000009627967221 */ /* 0x000fc60000000000 */
[----:B0-----:R-:W2:Y:S04]  /*13e10*/  LDL.LU R149, [R1+0x474] ;  /* 0x0004740001957983 */ /* 0x001ea80000300800 */
[----:B------:R-:W2:Y:S04]  /*13e20*/  LDL.LU R38, [R1+0x29c] ;  /* 0x00029c0001267983 */ /* 0x000ea80000300800 */
[----:B------:R0:W-:Y:S01]  /*13e30*/  STL [R1+0x28c], R150 ;  /* 0x00028c9601007387 */ /* 0x0001e20000100800 */
[----:B----4-:R-:W-:-:S03]  /*13e40*/  FADD R151, R40, R151 ;  /* 0x0000009728977221 */ /* 0x010fc60000000000 */
[----:B0-----:R-:W4:Y:S04]  /*13e50*/  LDL.LU R150, [R1+0x470] ;  /* 0x0004700001967983 */ /* 0x001f280000300800 */
[----:B------:R-:W4:Y:S04]  /*13e60*/  LDL.LU R39, [R1+0x298] ;  /* 0x0002980001277983 */ /* 0x000f280000300800 */
[----:B------:R0:W-:Y:S04]  /*13e70*/  STL [R1+0x290], R151 ;  /* 0x0002909701007387 */ /* 0x0001e80000100800 */
[----:B0-----:R-:W4:Y:S04]  /*13e80*/  LDL.LU R151, [R1+0x46c] ;  /* 0x00046c0001977983 */ /* 0x001f280000300800 */
[----:B------:R-:W4:Y:S01]  /*13e90*/  LDL.LU R40, [R1+0x294] ;  /* 0x0002940001287983 */ /* 0x000f220000300800 */
        /* <DEDUP_REMOVED lines=13> */
[----:B---3--:R-:W-:Y:S01]  /*13f70*/  FADD R36, R45, R36 ;  /* 0x000000242d247221 */ /* 0x008fe20000000000 */
[----:B--2---:R-:W-:Y:S01]  /*13f80*/  FADD R37, R44, R37 ;  /* 0x000000252c257221 */ /* 0x004fe20000000000 */
[----:B------:R-:W-:Y:S01]  /*13f90*/  FADD R38, R43, R38 ;  /* 0x000000262b267221 */ /* 0x000fe20000000000 */
[----:B----4-:R-:W-:Y:S01]  /*13fa0*/  FADD R39, R42, R39 ;  /* 0x000000272a277221 */ /* 0x010fe20000000000 */
[----:B------:R-:W-:-:S05]  /*13fb0*/  FADD R40, R41, R40 ;  /* 0x0000002829287221 */ /* 0x000fca0000000000 */
[----:B------:R0:W-:Y:S04]  /*13fc0*/  STL [R1+0x294], R40 ;  /* 0x0002942801007387 */ /* 0x0001e80000100800 */
        /* <DEDUP_REMOVED lines=14> */
[----:B------:R-:W4:Y:S04]  /*140b0*/  LDL.LU R53, [R1+0x2dc] ;  /* 0x0002dc0001357983 */ /* 0x000f280000300800 */
[----:B------:R1:W-:Y:S04]  /*140c0*/  STL [R1+0x2d0], R25 ;  /* 0x0002d01901007387 */ /* 0x0003e80000100800 */
[----:B------:R-:W4:Y:S04]  /*140d0*/  LDL.LU R52, [R1+0x2e0] ;  /* 0x0002e00001347983 */ /* 0x000f280000300800 */
[----:B------:R1:W-:Y:S04]  /*140e0*/  STL [R1+0x2d4], R24 ;  /* 0x0002d41801007387 */ /* 0x0003e80000100800 */
        /* <DEDUP_REMOVED lines=13> */
[----:B--2---:R-:W2:Y:S04]  /*141c0*/  LDL.LU R39, [R1+0x314] ;  /* 0x0003140001277983 */ /* 0x004ea80000300800 */
[----:B---3--:R-:W3:Y:S04]  /*141d0*/  LDL.LU R38, [R1+0x318] ;  /* 0x0003180001267983 */ /* 0x008ee80000300800 */
[----:B----4-:R-:W4:Y:S04]  /*141e0*/  LDL.LU R37, [R1+0x31c] ;  /* 0x00031c0001257983 */ /* 0x010f280000300800 */
[----:B-1----:R-:W4:Y:S04]  /*141f0*/  LDL.LU R36, [R1+0x320] ;  /* 0x0003200001247983 */ /* 0x002f280000300800 */
        /* <DEDUP_REMOVED lines=12> */
[----:B------:R-:W4:Y:S01]  /*142c0*/  LDL.LU R0, [R1+0x354] ;  /* 0x0003540001007983 */ /* 0x000f220000300800 */
[----:B------:R-:W-:Y:S01]  /*142d0*/  FADD R53, R59, R53 ;  /* 0x000000353b357221 */ /* 0x000fe20000000000 */
        /* <DEDUP_REMOVED lines=74> */
[----:B--2---:R-:W2:Y:S04]  /*14780*/  LDL.LU R40, [R1+0x38c] ;  /* 0x00038c0001287983 */ /* 0x004ea80000300800 */
        /* <DEDUP_REMOVED lines=167> */
[----:B------:R-:W-:Y:S01]  /*15200*/  FADD R24, R150, R24 ;  /* 0x0000001896187221 */ /* 0x000fe20000000000 */
[----:B------:R-:W-:-:S05]  /*15210*/  FADD R0, R0, R151 ;  /* 0x0000009700007221 */ /* 0x000fca0000000000 */
[----:B------:R0:W-:Y:S04]  /*15220*/  STL [R1+0x44c], R0 ;  /* 0x00044c0001007387 */ /* 0x0001e80000100800 */
[----:B------:R0:W-:Y:S04]  /*15230*/  STL [R1+0x444], R25 ;  /* 0x0004441901007387 */ /* 0x0001e80000100800 */
[----:B------:R0:W-:Y:S02]  /*15240*/  STL [R1+0x448], R24 ;  /* 0x0004481801007387 */ /* 0x0001e40000100800 */
.L_x_32:
[----:B0-----:R-:W0:Y:S02]  /*15250*/  LDC R0, c[0x0][0x28c] ;  /* 0x0000a300ff007b82 */ /* 0x001e240000000800 */
[----:B0-----:R-:W-:-:S13]  /*15260*/  ISETP.GE.AND P1, PT, R0, 0x1, PT ;  /* 0x000000010000780c */ /* 0x001fda0003f26270 */
[----:B------:R-:W-:Y:S05]  /*15270*/  @!P1 BRA `(.L_x_33) ;  /* 0x00000000005c9947 */ /* 0x000fea0003800000 */
[----:B------:R-:W-:-:S06]  /*15280*/  UISETP.NE.AND UP0, UPT, UR22, 0x3, UPT ;  /* 0x000000031600788c */ /* 0x000fcc000bf05270 */
[----:B------:R-:W-:-:S13]  /*15290*/  PLOP3.LUT P1, PT, PT, PT, UP0, 0x80, 0x0 ;  /* 0x000000000000781c */ /* 0x000fda0003f2f008 */
[----:B------:R-:W-:Y:S05]  /*152a0*/  @!P1 BRA `(.L_x_34) ;  /* 0x0000000000049947 */ /* 0x000fea0003800000 */
[----:B------:R-:W-:Y:S01]  /*152b0*/  BPT.TRAP 0x1 ;  /* 0x000000040000795c */ /* 0x000fe20000300000 */
.L_x_34:
[----:B------:R-:W-:Y:S04]  /*152c0*/  BSSY B0, `(.L_x_35) ;  /* 0x000000e000007945 */ /* 0x000fe80003800000 */
[----:B------:R-:W-:Y:S05]  /*152d0*/  @!P0 BRA `(.L_x_36) ;  /* 0x0000000000308947 */ /* 0x000fea0003800000 */
[----:B------:R-:W2:Y:S01]  /*152e0*/  LDL R24, [R1+0x450] ;  /* 0x0004500001187983 */ /* 0x000ea20000100800 */
[----:B------:R-:W-:-:S04]  /*152f0*/  UISETP.LT.AND UP0, UPT, UR10, 0x1, UPT ;  /* 0x000000010a00788c */ /* 0x000fc8000bf01270 */
[----:B------:R-:W-:-:S04]  /*15300*/  USEL UR8, UR10, 0x1, UP0 ;  /* 0x000000010a087887 */ /* 0x000fc80008000000 */
[----:B------:R-:W-:-:S04]  /*15310*/  UIADD3 UR8, UR5, UR10, -UR8 ;  /* 0x0000000a05087290 */ /* 0x000fc8000fffe808 */
[----:B------:R-:W-:-:S04]  /*15320*/  UIMAD.WIDE.U32 UR6, UR8, -0x55555555, URZ ;  /* 0xaaaaaaab080678a5 */ /* 0x000fc8000f8e003f */
[----:B------:R-:W-:-:S04]  /*15330*/  USHF.R.U32.HI UR6, URZ, 0x1, UR7 ;  /* 0x000000013f067899 */ /* 0x000fc80008011607 */
[----:B------:R-:W-:-:S04]  /*15340*/  UIMAD UR8, UR6, -0x3, UR8 ;  /* 0xfffffffd060878a4 */ /* 0x000fc8000f8e0208 */
[----:B------:R-:W-:-:S04]  /*15350*/  ULEA UR8, UR8, UR12, 0x3 ;  /* 0x0000000c08087291 */ /* 0x000fc8000f8e183f */
[----:B------:R-:W-:-:S06]  /*15360*/  UIADD3 UR8, UR8, 0x18, URZ ;  /* 0x0000001808087890 */ /* 0x000fcc000fffe03f */
[----:B------:R-:W-:-:S05]  /*15370*/  IMAD.U32 R0, RZ, RZ, UR8 ;  /* 0x00000008ff007e24 */ /* 0x000fca000f8e00ff */
[----:B--2---:R-:W-:-:S04]  /*15380*/  PRMT R0, R24, 0x654, R0 ;  /* 0x0000065418007816 */ /* 0x004fc80000000000 */
[----:B------:R0:W-:Y:S03]  /*15390*/  SYNCS.ARRIVE.TRANS64.RED.A1T0 RZ, [R0+URZ], RZ ;  /* 0x000000ff00ff79a7 */ /* 0x0001e6000810043f */
.L_x_36:
[----:B------:R-:W-:Y:S05]  /*153a0*/  BSYNC B0 ;  /* 0x0000000000007941 */ /* 0x000fea0003800000 */
.L_x_35:
[----:B------:R-:W-:-:S06]  /*153b0*/  UISETP.GT.U32.AND UP0, UPT, UR13, 0x1, UPT ;  /* 0x000000010d00788c */ /* 0x000fcc000bf04070 */
[----:B------:R-:W-:-:S13]  /*153c0*/  PLOP3.LUT P1, PT, PT, PT, UP0, 0x80, 0x0 ;  /* 0x000000000000781c */ /* 0x000fda0003f2f008 */
[----:B------:R-:W-:Y:S05]  /*153d0*/  @P1 BRA `(.L_x_33) ;  /* 0x0000000000041947 */ /* 0x000fea0003800000 */
[----:B------:R-:W-:Y:S01]  /*153e0*/  BPT.TRAP 0x1 ;  /* 0x000000040000795c */ /* 0x000fe20000300000 */
.L_x_33:
[----:B------:R-:W2:Y:S01]  /*153f0*/  LDL.LU R28, [R1+0x460] ;  /* 0x00046000011c7983 */ /* 0x000ea20000300800 */
[----:B------:R-:W3:Y:S01]  /*15400*/  LDC R25, c[0x0][0x288] ;  /* 0x0000a200ff197b82 */ /* 0x000ee20000000800 */
[----:B------:R-:W4:Y:S01]  /*15410*/  S2R R27, SR_TID.X ;  /* 0x00000000001b7919 */ /* 0x000f220000002100 */
[----:B------:R-:W-:Y:S01]  /*15420*/  UIADD3 UR8, UR10, UR5, URZ ;  /* 0x000000050a087290 */ /* 0x000fe2000fffe03f */
[----:B------:R-:W-:Y:S01]  /*15430*/  ULDC UR6, c[0x0][0x284] ;  /* 0x0000a10000067ab9 */ /* 0x000fe20000000800 */
[----:B------:R-:W0:Y:S01]  /*15440*/  LDL.LU R26, [R1+0x45c] ;  /* 0x00045c00011a7983 */ /* 0x000e220000300800 */
[----:B------:R-:W-:Y:S01]  /*15450*/  USHF.R.S32.HI UR11, URZ, 0x1f, UR9 ;  /* 0x0000001f3f0b7899 */ /* 0x000fe20008011409 */
[----:B------:R-:W-:Y:S01]  /*15460*/  IMAD.MOV.U32 R41, RZ, RZ, -0x1 ;  /* 0xffffffffff297424 */ /* 0x000fe200078e00ff */
[----:B------:R-:W-:Y:S01]  /*15470*/  UISETP.GT.U32.AND UP0, UPT, UR8, 0x2, UPT ;  /* 0x000000020800788c */ /* 0x000fe2000bf04070 */
[----:B------:R-:W-:Y:S01]  /*15480*/  ULDC.64 UR16, c[0x0][0x5d0] ;  /* 0x0001740000107ab9 */ /* 0x000fe20000000a00 */
[----:B------:R-:W-:-:S02]  /*15490*/  UISETP.GE.U32.AND UP1, UPT, UR10, 0x3, UPT ;  /* 0x000000030a00788c */ /* 0x000fc4000bf26070 */
[----:B------:R-:W-:Y:S02]  /*154a0*/  UIMAD UR5, UR11, UR16, URZ ;  /* 0x000000100b0572a4 */ /* 0x000fe4000f8e023f */
[----:B------:R-:W-:Y:S01]  /*154b0*/  UISETP.LT.U32.AND UP0, UPT, UR10, 0x3, UP0 ;  /* 0x000000030a00788c */ /* 0x000fe20008701070 */
[C---:B----4-:R-:W-:Y:S01]  /*154c0*/  LOP3.LUT R24, R27.reuse, 0x3, RZ, 0xc0, !PT ;  /* 0x000000031b187812 */ /* 0x050fe200078ec0ff */
[----:B------:R-:W-:Y:S01]  /*154d0*/  IMAD.SHL.U32 R32, R27, 0x2, RZ ;  /* 0x000000021b207824 */ /* 0x000fe200078e00ff */
[----:B------:R-:W-:-:S03]  /*154e0*/  SHF.R.U32.HI R34, RZ, 0x7, R27 ;  /* 0x00000007ff227819 */ /* 0x000fc6000001161b */
[----:B---3--:R-:W-:Y:S01]  /*154f0*/  IMAD R24, R24, -0x2, R25 ;  /* 0xfffffffe18187824 */ /* 0x008fe200078e0219 */
[----:B------:R-:W-:Y:S02]  /*15500*/  LOP3.LUT R34, R34, 0x1, RZ, 0xc0, !PT ;  /* 0x0000000122227812 */ /* 0x000fe400078ec0ff */
[----:B------:R-:W-:-:S03]  /*15510*/  LOP3.LUT R32, R32, 0x6, RZ, 0xc0, !PT ;  /* 0x0000000620207812 */ /* 0x000fc600078ec0ff */
[----:B------:R-:W-:Y:S02]  /*15520*/  IMAD.SHL.U32 R35, R34, 0x40, RZ ;  /* 0x0000004022237824 */ /* 0x000fe400078e00ff */
[----:B--2---:R-:W-:-:S04]  /*15530*/  IMAD.WIDE R38, R28, 0x100, RZ ;  /* 0x000001001c267825 */ /* 0x004fc800078e02ff */
[----:B0-----:R-:W-:Y:S01]  /*15540*/  IMAD.SHL.U32 R0, R26, 0x100, RZ ;  /* 0x000001001a007824 */ /* 0x001fe200078e00ff */
[----:B------:R-:W-:Y:S01]  /*15550*/  PRMT R32, R32, 0x6540, R26 ;  /* 0x0000654020207816 */ /* 0x000fe2000000001a */
[----:B------:R-:W-:-:S03]  /*15560*/  IMAD.U32 R26, RZ, RZ, UR16 ;  /* 0x00000010ff1a7e24 */ /* 0x000fc6000f8e00ff */
[----:B------:R-:W-:Y:S01]  /*15570*/  ISETP.GE.AND P1, PT, R0, R25, PT ;  /* 0x000000190000720c */ /* 0x000fe20003f26270 */
[----:B------:R-:W-:Y:S01]  /*15580*/  IMAD.IADD R0, R24, 0x1, -R0 ;  /* 0x0000000118007824 */ /* 0x000fe200078e0a00 */
[----:B------:R-:W-:Y:S02]  /*15590*/  SHF.R.U32.HI R24, RZ, 0x2, R27 ;  /* 0x00000002ff187819 */ /* 0x000fe4000001161b */
[----:B------:R-:W-:Y:S02]  /*155a0*/  LOP3.LUT R25, R27, 0x60, RZ, 0xc0, !PT ;  /* 0x000000601b197812 */ /* 0x000fe400078ec0ff */
[----:B------:R-:W-:Y:S02]  /*155b0*/  LOP3.LUT R24, R24, 0x7, RZ, 0xc0, !PT ;  /* 0x0000000718187812 */ /* 0x000fe400078ec0ff */
[----:B------:R-:W-:Y:S02]  /*155c0*/  SHF.R.U32.HI R25, RZ, 0x1, R25 ;  /* 0x00000001ff197819 */ /* 0x000fe40000011619 */
[----:B------:R-:W-:-:S02]  /*155d0*/  LOP3.LUT R35, R35, 0x40, R24, 0xe2, !PT ;  /* 0x0000004023237812 */ /* 0x000fc400078ee218 */
[----:B------:R-:W-:Y:S02]  /*155e0*/  IADD3 R24, RZ, -R25, -R24 ;  /* 0x80000019ff187210 */ /* 0x000fe40007ffe818 */
[----:B------:R-:W-:Y:S02]  /*155f0*/  SHF.R.S32.HI R33, RZ, 0x1f, R32 ;  /* 0x0000001fff217819 */ /* 0x000fe40000011420 */
[----:B------:R-:W-:Y:S01]  /*15600*/  LOP3.LUT R35, R38, R35, R25, 0xfe, !PT ;  /* 0x0000002326237212 */ /* 0x000fe200078efe19 */
[----:B------:R-:W-:Y:S02]  /*15610*/  IMAD R34, R34, -0x40, R24 ;  /* 0xffffffc022227824 */ /* 0x000fe400078e0218 */
[----:B------:R-:W-:Y:S02]  /*15620*/  IMAD.SHL.U32 R24, R28, 0x100, RZ ;  /* 0x000001001c187824 */ /* 0x000fe400078e00ff */
[----:B------:R-:W-:-:S03]  /*15630*/  IMAD.WIDE.U32 R26, R26, UR9, R32 ;  /* 0x000000091a1a7c25 */ /* 0x000fc6000f8e0020 */
[C---:B------:R-:W-:Y:S02]  /*15640*/  IADD3 R34, -R24.reuse, UR6, R34 ;  /* 0x0000000618227c10 */ /* 0x040fe4000fffe122 */
[----:B------:R-:W-:Y:S01]  /*15650*/  ISETP.GE.OR P1, PT, R24, UR6, P1 ;  /* 0x0000000618007c0c */ /* 0x000fe20008f26670 */
[----:B------:R-:W-:-:S04]  /*15660*/  UIMAD.WIDE.U32 UR6, UR8, -0x55555555, URZ ;  /* 0xaaaaaaab080678a5 */ /* 0x000fc8000f8e003f */
[----:B------:R-:W-:Y:S02]  /*15670*/  USHF.R.U32.HI UR6, URZ, 0x1, UR7 ;  /* 0x000000013f067899 */ /* 0x000fe40008011607 */
[----:B------:R-:W-:Y:S02]  /*15680*/  UIMAD UR7, UR9, UR17, UR5 ;  /* 0x00000011090772a4 */ /* 0x000fe4000f8e0205 */
[----:B------:R-:W-:-:S04]  /*15690*/  USEL UR5, URZ, 0x1, !UP0 ;  /* 0x000000013f057887 */ /* 0x000fc8000c000000 */
[----:B------:R-:W-:Y:S01]  /*156a0*/  ULOP3.LUT UR4, UR4, UR5, URZ, 0x3c, !UPT ;  /* 0x0000000504047292 */ /* 0x000fe2000f8e3c3f */
[----:B------:R-:W-:Y:S01]  /*156b0*/  VIADD R27, R27, UR7 ;  /* 0x000000071b1b7c36 */ /* 0x000fe20008000000 */
[----:B------:R-:W-:Y:S02]  /*156c0*/  UIMAD UR5, UR6, -0x3, UR8 ;  /* 0xfffffffd060578a4 */ /* 0x000fe4000f8e0208 */
[----:B------:R-:W-:Y:S01]  /*156d0*/  @UP1 ULOP3.LUT UR4, UR4, 0x1, UR6, 0x78, !UPT ;  /* 0x0000000104041892 */ /* 0x000fe2000f8e7806 */
[----:B------:R-:W-:Y:S11]  /*156e0*/  @P1 BRA `(.L_x_37) ;  /* 0x0000012400ac1947 */ /* 0x000ff60003800000 */
[----:B------:R-:W0:Y:S01]  /*156f0*/  LDC.64 R28, c[0x0][0x5c8] ;  /* 0x00017200ff1c7b82 */ /* 0x000e220000000a00 */
[----:B------:R-:W-:Y:S01]  /*15700*/  ULDC.64 UR6, c[0x0][0x5c0] ;  /* 0x0001700000067ab9 */ /* 0x000fe20000000a00 */
[----:B------:R-:W-:Y:S01]  /*15710*/  BSSY B0, `(.L_x_37) ;  /* 0x0001268000007945 */ /* 0x000fe20003800000 */
[-C--:B0-----:R-:W-:Y:S01]  /*15720*/  IMAD R24, R39, R28.reuse, RZ ;  /* 0x0000001c27187224 */ /* 0x081fe200078e02ff */
[----:B------:R-:W-:Y:S01]  /*15730*/  SHF.L.U64.HI R36, R28, 0x3, R29 ;  /* 0x000000031c247819 */ /* 0x000fe2000001021d */
[----:B------:R-:W-:-:S04]  /*15740*/  IMAD.WIDE.U32 R26, R35, R28, R26 ;  /* 0x0000001c231a7225 */ /* 0x000fc800078e001a */
[----:B------:R-:W-:Y:S01]  /*15750*/  IMAD R24, R35, R29, R24 ;  /* 0x0000001d23187224 */ /* 0x000fe200078e0218 */
[C---:B------:R-:W-:Y:S01]  /*15760*/  LEA R30, P2, R28.reuse, R26, 0x7 ;  /* 0x0000001a1c1e7211 */ /* 0x040fe200078438ff */
[----:B------:R-:W-:Y:S02]  /*15770*/  IMAD.SHL.U32 R37, R28, 0x8, RZ ;  /* 0x000000081c257824 */ /* 0x000fe400078e00ff */
[----:B------:R-:W-:Y:S01]  /*15780*/  IMAD.IADD R27, R27, 0x1, R24 ;  /* 0x000000011b1b7824 */ /* 0x000fe200078e0218 */
[C---:B------:R-:W-:Y:S02]  /*15790*/  IADD3 R24, P1, R26.reuse, UR6, RZ ;  /* 0x000000061a187c10 */ /* 0x040fe4000ff3e0ff */
[----:B------:R-:W-:Y:S02]  /*157a0*/  IADD3 R26, P5, P6, R26, UR6, R37 ;  /* 0x000000061a1a7c10 */ /* 0x000fe4000febe025 */
[----:B------:R-:W-:Y:S02]  /*157b0*/  LEA.HI.X R31, R28, R27, R29, 0x7, P2 ;  /* 0x0000001b1c1f7211 */ /* 0x000fe400010f3c1d */
[----:B------:R-:W-:-:S02]  /*157c0*/  IADD3.X R25, R27, UR7, RZ, P1, !PT ;  /* 0x000000071b197c10 */ /* 0x000fc40008ffe4ff */
[--C-:B------:R-:W-:Y:S02]  /*157d0*/  IADD3.X R27, R27, UR7, R36.reuse, P5, P6 ;  /* 0x000000071b1b7c10 */ /* 0x100fe4000afec424 */
[----:B------:R-:W-:Y:S02]  /*157e0*/  FSETP.NEU.AND P5, PT, RZ, UR21, PT ;  /* 0x00000015ff007c0b */ /* 0x000fe4000bfad000 */
[C---:B------:R-:W-:Y:S02]  /*157f0*/  IADD3 R28, P2, P3, R30.reuse, UR6, R37 ;  /* 0x000000061e1c7c10 */ /* 0x040fe4000fb5e025 */
[----:B------:R-:W-:Y:S02]  /*15800*/  IADD3 R30, P1, R30, UR6, RZ ;  /* 0x000000061e1e7c10 */ /* 0x000fe4000ff3e0ff */
[C---:B------:R-:W-:Y:S02]  /*15810*/  IADD3.X R29, R31.reuse, UR7, R36, P2, P3 ;  /* 0x000000071f1d7c10 */ /* 0x040fe400097e6424 */
[----:B------:R-:W-:-:S05]  /*15820*/  IADD3.X R31, R31, UR7, RZ, P1, !PT ;  /* 0x000000071f1f7c10 */ /* 0x000fca0008ffe4ff */
[----:B------:R-:W-:Y:S05]  /*15830*/  @!P5 BRA `(.L_x_38) ;  /* 0x000000d800f4d947 */ /* 0x000fea0003800000 */
[----:B------:R-:W-:Y:S01]  /*15840*/  ULDC.64 UR6, c[0x0][0x5b8] ;  /* 0x00016e0000067ab9 */ /* 0x000fe20000000a00 */
[----:B------:R-:W-:Y:S01]  /*15850*/  BSSY B1, `(.L_x_39) ;  /* 0x0000013000017945 */ /* 0x000fe20003800000 */
[----:B------:R-:W-:Y:S01]  /*15860*/  IMAD.U32 R36, RZ, RZ, UR6 ;  /* 0x00000006ff247e24 */ /* 0x000fe2000f8e00ff */
[----:B------:R-:W-:-:S03]  /*15870*/  UIMAD UR6, UR11, UR6, URZ ;  /* 0x000000060b0672a4 */ /* 0x000fc6000f8e023f */
[----:B------:R-:W-:Y:S01]  /*15880*/  IMAD.WIDE.U32 R32, R36, UR9, R32 ;  /* 0x0000000924207c25 */ /* 0x000fe2000f8e0020 */
[----:B------:R-:W-:-:S03]  /*15890*/  UIMAD UR6, UR9, UR7, UR6 ;  /* 0x00000007090672a4 */ /* 0x000fc6000f8e0206 */
[----:B------:R-:W-:Y:S01]  /*158a0*/  IMAD.MOV.U32 R36, RZ, RZ, R32 ;  /* 0x000000ffff247224 */ /* 0x000fe200078e0020 */
[----:B------:R-:W-:Y:S02]  /*158b0*/  ULDC.64 UR8, c[0x0][0x5a8] ;  /* 0x00016a0000087ab9 */ /* 0x000fe40000000a00 */
[----:B------:R-:W-:Y:S01]  /*158c0*/  VIADD R37, R33, UR6 ;  /* 0x0000000621257c36 */ /* 0x000fe20008000000 */
[----:B------:R-:W-:Y:S02]  /*158d0*/  ULDC.64 UR6, c[0x0][0x5b0] ;  /* 0x00016c0000067ab9 */ /* 0x000fe40000000a00 */
[----:B------:R-:W-:Y:S02]  /*158e0*/  IMAD R40, R39, UR6, RZ ;  /* 0x0000000627287c24 */ /* 0x000fe4000f8e02ff */
[----:B------:R-:W-:-:S04]  /*158f0*/  IMAD.WIDE.U32 R32, R35, UR6, R36 ;  /* 0x0000000623207c25 */ /* 0x000fc8000f8e0024 */
[----:B------:R-:W-:Y:S01]  /*15900*/  IMAD R40, R35, UR7, R40 ;  /* 0x0000000723287c24 */ /* 0x000fe2000f8e0228 */
[----:B------:R-:W-:-:S04]  /*15910*/  IADD3 R32, P1, R32, UR8, RZ ;  /* 0x0000000820207c10 */ /* 0x000fc8000ff3e0ff */
[--C-:B------:R-:W-:Y:S02]  /*15920*/  IADD3.X R33, R33, UR9, R40.reuse, P1, !PT ;  /* 0x0000000921217c10 */ /* 0x100fe40008ffe428 */
[----:B------:R-:W-:Y:S02]  /*15930*/  ISETP.GE.AND P1, PT, R34, 0x1, PT ;  /* 0x000000012200780c */ /* 0x000fe40003f26270 */
[----:B------:R-:W-:Y:S02]  /*15940*/  PRMT R40, RZ, 0x7610, R40 ;  /* 0x00007610ff287816 */ /* 0x000fe40000000028 */
[----:B------:R-:W-:-:S13]  /*15950*/  ISETP.LT.OR P2, PT, R0, 0x1, !P1 ;  /* 0x000000010000780c */ /* 0x000fda0004f41670 */
[----:B------:R-:W-:Y:S05]  /*15960*/  @P2 BRA `(.L_x_40) ;  /* 0x0000000000042947 */ /* 0x000fea0003800000 */
[----:B------:R0:W5:Y:S02]  /*15970*/  LDG.E.U8 R40, desc[UR14][R32.64] ;  /* 0x0000000e20287981 */ /* 0x000164000c1e1100 */
.L_x_40:
[----:B------:R-:W-:Y:S05]  /*15980*/  BSYNC B1 ;  /* 0x0000000000017941 */ /* 0x000fea0003800000 */
.L_x_39:
[----:B-----5:R-:W-:Y:S01]  /*15990*/  LOP3.LUT R40, R40, 0xff, RZ, 0xc0, !PT ;  /* 0x000000ff28287812 */ /* 0x020fe200078ec0ff */
[----:B------:R-:W-:Y:S03]  /*159a0*/  BSSY B1, `(.L_x_41) ;  /* 0x000000b000017945 */ /* 0x000fe60003800000 */
[----:B------:R-:W-:-:S05]  /*159b0*/  F2FP.F16.E4M3.UNPACK_B R40, R40 ;  /* 0x00000028ff28723e */ /* 0x000fca00020006ff */
[----:B------:R-:W-:-:S05]  /*159c0*/  HADD2.F32 R40, -RZ, R40.H0_H0 ;  /* 0x20000028ff287230 */ /* 0x000fca0000004100 */
[----:B------:R-:W-:-:S04]  /*159d0*/  FMUL R40, R40, UR21 ;  /* 0x0000001528287c20 */ /* 0x000fc80008400000 */
[----:B------:R-:W-:-:S05]  /*159e0*/  FFMA R2, R2, UR20, R40 ;  /* 0x0000001402027c23 */ /* 0x000fca0008000028 */
[----:B------:R-:W-:-:S05]  /*159f0*/  F2FP.SATFINITE.E4M3.F32.PACK_AB_MERGE_C R2, RZ, R2, RZ ;  /* 0x00000002ff02723e */ /* 0x000fca00048070ff */
[----:B------:R2:W-:Y:S01]  /*15a00*/  @!P2 STG.E.U8 desc[UR14][R24.64], R2 ;  /* 0x000000021800a986 */ /* 0x0005e2000c10110e */
[----:B------:R-:W-:Y:S02]  /*15a10*/  ISETP.LT.OR P2, PT, R0, 0x2, !P1 ;  /* 0x000000020000780c */ /* 0x000fe40004f41670 */
[----:B--2---:R-:W-:-:S11]  /*15a20*/  PRMT R2, RZ, 0x7610, R2 ;  /* 0x00007610ff027816 */ /* 0x004fd60000000002 */
[----:B------:R-:W-:Y:S05]  /*15a30*/  @P2 BRA `(.L_x_42) ;  /* 0x0000000000042947 */ /* 0x000fea0003800000 */
[----:B------:R2:W5:Y:S02]  /*15a40*/  LDG.E.U8 R2, desc[UR14][R32.64+0x1] ;  /* 0x0000010e20027981 */ /* 0x000564000c1e1100 */
.L_x_42:
[----:B------:R-:W-:Y:S05]  /*15a50*/  BSYNC B1 ;  /* 0x0000000000017941 */ /* 0x000fea0003800000 */
.L_x_41:
        /* <DEDUP_REMOVED lines=8> */
[----:B------:R-:W-:-:S05]  /*15ae0*/  IADD3 R2, P2, R35, 0x8, RZ ;  /* 0x0000000823027810 */ /* 0x000fca0007f5e0ff */
[----:B---3--:R-:W-:-:S04]  /*15af0*/  IMAD.X R3, RZ, RZ, R39, P2 ;  /* 0x000000ffff037224 */ /* 0x008fc800010e0627 */
[----:B------:R-:W-:-:S04]  /*15b00*/  IMAD R3, R3, UR6, RZ ;  /* 0x0000000603037c24 */ /* 0x000fc8000f8e02ff */
[C---:B------:R-:W-:Y:S02]  /*15b10*/  IMAD R40, R2.reuse, UR7, R3 ;  /* 0x0000000702287c24 */ /* 0x040fe4000f8e0203 */
[----:B------:R-:W-:-:S03]  /*15b20*/  IMAD.WIDE.U32 R2, R2, UR6, R36 ;  /* 0x0000000602027c25 */ /* 0x000fc6000f8e0024 */
[----:B------:R-:W-:-:S04]  /*15b30*/  IADD3 R2, P2, R2, UR8, RZ ;  /* 0x0000000802027c10 */ /* 0x000fc8000ff5e0ff */
[--C-:B------:R-:W-:Y:S02]  /*15b40*/  IADD3.X R3, R3, UR9, R40.reuse, P2, !PT ;  /* 0x0000000903037c10 */ /* 0x100fe400097fe428 */
[----:B------:R-:W-:Y:S02]  /*15b50*/  ISETP.GE.AND P2, PT, R34, 0x9, PT ;  /* 0x000000092200780c */ /* 0x000fe40003f46270 */
[----:B------:R-:W-:Y:S02]  /*15b60*/  PRMT R40, RZ, 0x7610, R40 ;  /* 0x00007610ff287816 */ /* 0x000fe40000000028 */
[----:B------:R-:W-:-:S13]  /*15b70*/  ISETP.LT.OR P3, PT, R0, 0x1, !P2 ;  /* 0x000000010000780c */ /* 0x000fda0005761670 */
[----:B------:R-:W-:Y:S05]  /*15b80*/  @P3 BRA `(.L_x_44) ;  /* 0x0000000000043947 */ /* 0x000fea0003800000 */
[----:B------:R3:W5:Y:S02]  /*15b90*/  LDG.E.U8 R40, desc[UR14][R2.64] ;  /* 0x0000000e02287981 */ /* 0x000764000c1e1100 */
.L_x_44:
[----:B------:R-:W-:Y:S05]  /*15ba0*/  BSYNC B1 ;  /* 0x0000000000017941 */ /* 0x000fea0003800000 */
.L_x_43:
        /* <DEDUP_REMOVED lines=9> */
[----:B----4-:R-:W-:-:S11]  /*15c40*/  PRMT R4, RZ, 0x7610, R4 ;  /* 0x00007610ff047816 */ /* 0x010fd60000000004 */
[----:B------:R-:W-:Y:S05]  /*15c50*/  @P3 BRA `(.L_x_46) ;  /* 0x0000000000043947 */ /* 0x000fea0003800000 */
[----:B------:R4:W5:Y:S02]  /*15c60*/  LDG.E.U8 R4, desc[UR14][R2.64+0x1] ;  /* 0x0000010e02047981 */ /* 0x000964000c1e1100 */
.L_x_46:
[----:B------:R-:W-:Y:S05]  /*15c70*/  BSYNC B1 ;  /* 0x0000000000017941 */ /* 0x000fea0003800000 */
.L_x_45:
[----:B-----5:R-:W-:Y:S01]  /*15c80*/  LOP3.LUT R4, R4, 0xff, RZ, 0xc0, !PT ;  /* 0x000000ff04047812 */ /* 0x020fe200078ec0ff */
[----:B------:R-:W-:Y:S01]  /*15c90*/  BSSY B1, `(.L_x_47) ;  /* 0x000000b000017945 */ /* 0x000fe20003800000 */
[----:B------:R-:W-:Y:S02]  /*15ca0*/  ISETP.LT.OR P5, PT, R0, 0x9, !P1 ;  /* 0x000000090000780c */ /* 0x000fe40004fa1670 */
[----:B------:R-:W-:-:S05]  /*15cb0*/  F2FP.F16.E4M3.UNPACK_B R4, R4 ;  /* 0x00000004ff04723e */ /* 0x000fca00020006ff */
[----:B------:R-:W-:-:S05]  /*15cc0*/  HADD2.F32 R4, -RZ, R4.H0_H0 ;  /* 0x20000004ff047230 */ /* 0x000fca0000004100 */
[----:B------:R-:W-:-:S04]  /*15cd0*/  FMUL R4, R4, UR21 ;  /* 0x0000001504047c20 */ /* 0x000fc80008400000 */
[--C-:B------:R-:W-:Y:S01]  /*15ce0*/  FFMA R5, R5, UR20, R4.reuse ;  /* 0x0000001405057c23 */ /* 0x100fe20008000004 */
[----:B------:R-:W-:-:S04]  /*15cf0*/  PRMT R4, RZ, 0x7610, R4 ;  /* 0x00007610ff047816 */ /* 0x000fc80000000004 */
[----:B------:R-:W-:-:S05]  /*15d00*/  F2FP.SATFINITE.E4M3.F32.PACK_AB_MERGE_C R5, RZ, R5, RZ ;  /* 0x00000005ff05723e */ /* 0x000fca00048070ff */
[----:B------:R0:W-:Y:S01]  /*15d10*/  @!P3 STG.E.U8 desc[UR14][R26.64+0x1], R5 ;  /* 0x000001051a00b986 */ /* 0x0001e2000c10110e */
[----:B------:R-:W-:Y:S05]  /*15d20*/  @P5 BRA `(.L_x_48) ;  /* 0x0000000000045947 */ /* 0x000fea0003800000 */
[----:B------:R0:W5:Y:S02]  /*15d30*/  LDG.E.U8 R4, desc[UR14][R32.64+0x8] ;  /* 0x0000080e20047981 */ /* 0x000164000c1e1100 */
.L_x_48:
[----:B------:R-:W-:Y:S05]  /*15d40*/  BSYNC B1 ;  /* 0x0000000000017941 */ /* 0x000fea0003800000 */
.L_x_47:
        /* <DEDUP_REMOVED lines=12> */
.L_x_50:
[----:B------:R-:W-:Y:S05]  /*15e10*/  BSYNC B1 ;  /* 0x0000000000017941 */ /* 0x000fea0003800000 */
.L_x_49:
        /* <DEDUP_REMOVED lines=12> */
.L_x_52:
[----:B------:R-:W-:Y:S05]  /*15ee0*/  BSYNC B1 ;  /* 0x0000000000017941 */ /* 0x000fea0003800000 */
.L_x_51:
        /* <DEDUP_REMOVED lines=12> */
.L_x_54:
[----:B------:R-:W-:Y:S05]  /*15fb0*/  BSYNC B1 ;  /* 0x0000000000017941 */ /* 0x000fea0003800000 */
.L_x_53:
        /* <DEDUP_REMOVED lines=12> */
.L_x_56:
[----:B------:R-:W-:Y:S05]  /*16080*/  BSYNC B1 ;  /* 0x0000000000017941 */ /* 0x000fea0003800000 */
.L_x_55:
        /* <DEDUP_REMOVED lines=12> */
.L_x_58:
[----:B------:R-:W-:Y:S05]  /*16150*/  BSYNC B1 ;  /* 0x0000000000017941 */ /* 0x000fea0003800000 */
.L_x_57:
        /* <DEDUP_REMOVED lines=12> */
.L_x_60:
[----:B------:R-:W-:Y:S05]  /*16220*/  BSYNC B1 ;  /* 0x0000000000017941 */ /* 0x000fea0003800000 */
.L_x_59:
        /* <DEDUP_REMOVED lines=12> */
.L_x_62:
[----:B------:R-:W-:Y:S05]  /*162f0*/  BSYNC B1 ;  /* 0x0000000000017941 */ /* 0x000fea0003800000 */
.L_x_61:
        /* <DEDUP_REMOVED lines=12> */
.L_x_64:
[----:B------:R-:W-:Y:S05]  /*163c0*/  BSYNC B1 ;  /* 0x0000000000017941 */ /* 0x000fea0003800000 */
.L_x_63:
        /* <DEDUP_REMOVED lines=12> */
.L_x_66:
[----:B------:R-:W-:Y:S05]  /*16490*/  BSYNC B1 ;  /* 0x0000000000017941 */ /* 0x000fea0003800000 */
.L_x_65:
        /* <DEDUP_REMOVED lines=12> */
.L_x_68:
[----:B------:R-:W-:Y:S05]  /*16560*/  BSYNC B1 ;  /* 0x0000000000017941 */ /* 0x000fea0003800000 */
.L_x_67:
        /* <DEDUP_REMOVED lines=12> */
.L_x_70:
[----:B------:R-:W-:Y:S05]  /*16630*/  BSYNC B1 ;  /* 0x0000000000017941 */ /* 0x000fea0003800000 */
.L_x_69:
        /* <DEDUP_REMOVED lines=12> */
.L_x_72:
[----:B------:R-:W-:Y:S05]  /*16700*/  BSYNC B1 ;  /* 0x0000000000017941 */ /* 0x000fea0003800000 */
.L_x_71:
        /* <DEDUP_REMOVED lines=12> */
.L_x_74:
[----:B------:R-:W-:Y:S05]  /*167d0*/  BSYNC B1 ;  /* 0x0000000000017941 */ /* 0x000fea0003800000 */
.L_x_73:
        /* <DEDUP_REMOVED lines=12> */
.L_x_76:
[----:B------:R-:W-:Y:S05]  /*168a0*/  BSYNC B1 ;  /* 0x0000000000017941 */ /* 0x000fea0003800000 */
.L_x_75:
        /* <DEDUP_REMOVED lines=12> */
.L_x_78:
[----:B------:R-:W-:Y:S05]  /*16970*/  BSYNC B1 ;  /* 0x0000000000017941 */ /* 0x000fea0003800000 */
.L_x_77:
        /* <DEDUP_REMOVED lines=12> */
.L_x_80:
[----:B------:R-:W-:Y:S05]  /*16a40*/  BSYNC B1 ;  /* 0x0000000000017941 */ /* 0x000fea0003800000 */
.L_x_79:
        /* <DEDUP_REMOVED lines=12> */
.L_x_82:
[----:B------:R-:W-:Y:S05]  /*16b10*/  BSYNC B1 ;  /* 0x0000000000017941 */ /* 0x000fea0003800000 */
.L_x_81:
        /* <DEDUP_REMOVED lines=12> */
.L_x_84:
[----:B------:R-:W-:Y:S05]  /*16be0*/  BSYNC B1 ;  /* 0x0000000000017941 */ /* 0x000fea0003800000 */
.L_x_83:
        /* <DEDUP_REMOVED lines=12> */
.L_x_86:
[----:B------:R-:W-:Y:S05]  /*16cb0*/  BSYNC B1 ;  /* 0x0000000000017941 */ /* 0x000fea0003800000 */
.L_x_85:
        /* <DEDUP_REMOVED lines=12> */
.L_x_88:
[----:B------:R-:W-:Y:S05]  /*16d80*/  BSYNC B1 ;  /* 0x0000000000017941 */ /* 0x000fea0003800000 */
.L_x_87:
        /* <DEDUP_REMOVED lines=12> */
.L_x_90:
[----:B------:R-:W-:Y:S05]  /*16e50*/  BSYNC B1 ;  /* 0x0000000000017941 */ /* 0x000fea0003800000 */
.L_x_89:
        /* <DEDUP_REMOVED lines=12> */
.L_x_92:
[----:B------:R-:W-:Y:S05]  /*16f20*/  BSYNC B1 ;  /* 0x0000000000017941 */ /* 0x000fea0003800000 */
.L_x_91:
        /* <DEDUP_REMOVED lines=12> */
.L_x_94:
[----:B------:R-:W-:Y:S05]  /*16ff0*/  BSYNC B1 ;  /* 0x0000000000017941 */ /* 0x000fea0003800000 */
.L_x_93:
        /* <DEDUP_REMOVED lines=12> */
.L_x_96:
[----:B------:R-:W-:Y:S05]  /*170c0*/  BSYNC B1 ;  /* 0x0000000000017941 */ /* 0x000fea0003800000 */
.L_x_95:
        /* <DEDUP_REMOVED lines=12> */
.L_x_98:
[----:B------:R-:W-:Y:S05]  /*17190*/  BSYNC B1 ;  /* 0x0000000000017941 */ /* 0x000fea0003800000 */
.L_x_97:
        /* <DEDUP_REMOVED lines=12> */
.L_x_100:
[----:B------:R-:W-:Y:S05]  /*17260*/  BSYNC B1 ;  /* 0x0000000000017941 */ /* 0x000fea0003800000 */
.L_x_99:
        /* <DEDUP_REMOVED lines=12> */
.L_x_102:
[----:B------:R-:W-:Y:S05]  /*17330*/  BSYNC B1 ;  /* 0x0000000000017941 */ /* 0x000fea0003800000 */
.L_x_101:
        /* <DEDUP_REMOVED lines=12> */
.L_x_104:
[----:B------:R-:W-:Y:S05]  /*17400*/  BSYNC B1 ;  /* 0x0000000000017941 */ /* 0x000fea0003800000 */
.L_x_103:
        /* <DEDUP_REMOVED lines=12> */
.L_x_106:
[----:B------:R-:W-:Y:S05]  /*174d0*/  BSYNC B1 ;  /* 0x0000000000017941 */ /* 0x000fea0003800000 */
.L_x_105:
        /* <DEDUP_REMOVED lines=12> */
.L_x_108:
[----:B------:R-:W-:Y:S05]  /*175a0*/  BSYNC B1 ;  /* 0x0000000000017941 */ /* 0x000fea0003800000 */
.L_x_107:
        /* <DEDUP_REMOVED lines=12> */
.L_x_110:
[----:B------:R-:W-:Y:S05]  /*17670*/  BSYNC B1 ;  /* 0x0000000000017941 */ /* 0x000fea0003800000 */
.L_x_109:
        /* <DEDUP_REMOVED lines=12> */
.L_x_112:
[----:B------:R-:W-:Y:S05]  /*17740*/  BSYNC B1 ;  /* 0x0000000000017941 */ /* 0x000fea0003800000 */
.L_x_111:
        /* <DEDUP_REMOVED lines=12> */
.L_x_114:
[----:B------:R-:W-:Y:S05]  /*17810*/  BSYNC B1 ;  /* 0x0000000000017941 */ /* 0x000fea0003800000 */
.L_x_113:
        /* <DEDUP_REMOVED lines=12> */
.L_x_116:
[----:B------:R-:W-:Y:S05]  /*178e0*/  BSYNC B1 ;  /* 0x0000000000017941 */ /* 0x000fea0003800000 */
.L_x_115:
        /* <DEDUP_REMOVED lines=12> */
.L_x_118:
[----:B------:R-:W-:Y:S05]  /*179b0*/  BSYNC B1 ;  /* 0x0000000000017941 */ /* 0x000fea0003800000 */
.L_x_117:
        /* <DEDUP_REMOVED lines=12> */
.L_x_120:
[----:B------:R-:W-:Y:S05]  /*17a80*/  BSYNC B1 ;  /* 0x0000000000017941 */ /* 0x000fea0003800000 */
.L_x_119:
        /* <DEDUP_REMOVED lines=12> */
.L_x_122:
[----:B------:R-:W-:Y:S05]  /*17b50*/  BSYNC B1 ;  /* 0x0000000000017941 */ /* 0x000fea0003800000 */
.L_x_121:
[----:B-----5:R-:W-:Y:S01]  /*17b60*/  LOP3.LUT R4, R4, 0xff, RZ, 0xc0, !PT ;  /* 0x000000ff04047812 */ /* 0x020fe200078ec0ff */
[----:B------:R-:W-:Y:S01]  /*17b70*/  BSSY B1, `(.L_x_123) ;  /* 0x000000b000017945 */ /* 0x000fe20003800000 */
[----:B------:R-:W-:Y:S02]  /*17b80*/  ISETP.LT.OR P5, PT, R0, 0x51, !P2 ;  /* 0x000000510000780c */ /* 0x000fe400057a1670 */
[----:B------:R-:W-:-:S05]  /*17b90*/  F2FP.F16.E4M3.UNPACK_B R4, R4 ;  /* 0x00000004ff04723e */ /* 0x000fca00020006ff */
[----:B------:R-:W-:-:S05]  /*17ba0*/  HADD2.F32 R4, -RZ, R4.H0_H0 ;  /* 0x20000004ff047230 */ /* 0x000fca0000004100 */
[----:B------:R-:W-:-:S04]  /*17bb0*/  FMUL R4, R4, UR21 ;  /* 0x0000001504047c20 */ /* 0x000fc80008400000 */
[----:B------:R-:W-:-:S05]  /*17bc0*/  FFMA R4, R171, UR20, R4 ;  /* 0x00000014ab047c23 */ /* 0x000fca0008000004 */
[----:B0-----:R-:W-:Y:S02]  /*17bd0*/  F2FP.SATFINITE.E4M3.F32.PACK_AB_MERGE_C R5, RZ, R4, RZ ;  /* 0x00000004ff05723e */ /* 0x001fe400048070ff */
[----:B------:R-:W-:-:S03]  /*17be0*/  PRMT R4, RZ, 0x7610, R4 ;  /* 0x00007610ff047816 */ /* 0x000fc60000000004 */
[----:B------:R0:W-:Y:S01]  /*17bf0*/  @!P3 STG.E.U8 desc[UR14][R24.64+0x51], R5 ;  /* 0x000051051800b986 */ /* 0x0001e2000c10110e */
[----:B------:R-:W-:Y:S05]  /*17c00*/  @P5 BRA `(.L_x_124) ;  /* 0x0000000000045947 */ /* 0x000fea0003800000 */
[----:B------:R0:W5:Y:S02]  /*17c10*/  LDG.E.U8 R4, desc[UR14][R2.64+0x50] ;  /* 0x0000500e02047981 */ /* 0x000164000c1e1100 */
.L_x_124:
[----:B------:R-:W-:Y:S05]  /*17c20*/  BSYNC B1 ;  /* 0x0000000000017941 */ /* 0x000fea0003800000 */
.L_x_123:
        /* <DEDUP_REMOVED lines=12> */
.L_x_126:
[----:B------:R-:W-:Y:S05]  /*17cf0*/  BSYNC B1 ;  /* 0x0000000000017941 */ /* 0x000fea0003800000 */
.L_x_125:
        /* <DEDUP_REMOVED lines=12> */
.L_x_128:
[----:B------:R-:W-:Y:S05]  /*17dc0*/  BSYNC B1 ;  /* 0x0000000000017941 */ /* 0x000fea0003800000 */
.L_x_127:
[----:B-----5:R-:W-:Y:S01]  /*17dd0*/  LOP3.LUT R4, R4, 0xff, RZ, 0xc0, !PT ;  /* 0x000000ff04047812 */ /* 0x020fe200078ec0ff */
[----:B------:R-:W-:Y:S01]  /*17de0*/  BSSY B1, `(.L_x_129) ;  /* 0x000000b000017945 */ /* 0x000fe20003800000 */
[----:B------:R-:W-:Y:S02]  /*17df0*/  ISETP.LT.OR P3, PT, R0, 0x5a, !P1 ;  /* 0x0000005a0000780c */ /* 0x000fe40004f61670 */
[----:B------:R-:W-:-:S05]  /*17e00*/  F2FP.F16.E4M3.UNPACK_B R4, R4 ;  /* 0x00000004ff04723e */ /* 0x000fca00020006ff */
[----:B------:R-:W-:-:S05]  /*17e10*/  HADD2.F32 R4, -RZ, R4.H0_H0 ;  /* 0x20000004ff047230 */ /* 0x000fca0000004100 */
[----:B0-----:R-:W-:Y:S01]  /*17e20*/  FMUL R5, R4, UR21 ;  /* 0x0000001504057c20 */ /* 0x001fe20008400000 */
[----:B------:R-:W-:-:S03]  /*17e30*/  PRMT R4, RZ, 0x7610, R4 ;  /* 0x00007610ff047816 */ /* 0x000fc60000000004 */
[----:B------:R-:W-:-:S05]  /*17e40*/  FFMA R5, R174, UR20, R5 ;  /* 0x00000014ae057c23 */ /* 0x000fca0008000005 */
[----:B------:R-:W-:-:S05]  /*17e50*/  F2FP.SATFINITE.E4M3.F32.PACK_AB_MERGE_C R5, RZ, R5, RZ ;  /* 0x00000005ff05723e */ /* 0x000fca00048070ff */
[----:B------:R0:W-:Y:S01]  /*17e60*/  @!P5 STG.E.U8 desc[UR14][R24.64+0x58], R5 ;  /* 0x000058051800d986 */ /* 0x0001e2000c10110e */
[----:B------:R-:W-:Y:S05]  /*17e70*/  @P3 BRA `(.L_x_130) ;  /* 0x0000000000043947 */ /* 0x000fea0003800000 */
[----:B------:R0:W5:Y:S02]  /*17e80*/  LDG.E.U8 R4, desc[UR14][R32.64+0x59] ;  /* 0x0000590e20047981 */ /* 0x000164000c1e1100 */
.L_x_130:
[----:B------:R-:W-:Y:S05]  /*17e90*/  BSYNC B1 ;  /* 0x0000000000017941 */ /* 0x000fea0003800000 */
.L_x_129:
        /* <DEDUP_REMOVED lines=12> */
.L_x_132:
[----:B------:R-:W-:Y:S05]  /*17f60*/  BSYNC B1 ;  /* 0x0000000000017941 */ /* 0x000fea0003800000 */
.L_x_131:
        /* <DEDUP_REMOVED lines=12> */
.L_x_134:
[----:B------:R-:W-:Y:S05]  /*18030*/  BSYNC B1 ;  /* 0x0000000000017941 */ /* 0x000fea0003800000 */
.L_x_133:
        /* <DEDUP_REMOVED lines=12> */
.L_x_136:
[----:B------:R-:W-:Y:S05]  /*18100*/  BSYNC B1 ;  /* 0x0000000000017941 */ /* 0x000fea0003800000 */
.L_x_135:
        /* <DEDUP_REMOVED lines=12> */
.L_x_138:
[----:B------:R-:W-:Y:S05]  /*181d0*/  BSYNC B1 ;  /* 0x0000000000017941 */ /* 0x000fea0003800000 */
.L_x_137:
        /* <DEDUP_REMOVED lines=12> */
.L_x_140:
[----:B------:R-:W-:Y:S05]  /*182a0*/  BSYNC B1 ;  /* 0x0000000000017941 */ /* 0x000fea0003800000 */
.L_x_139:
        /* <DEDUP_REMOVED lines=12> */
.L_x_142:
[----:B------:R-:W-:Y:S05]  /*18370*/  BSYNC B1 ;  /* 0x0000000000017941 */ /* 0x000fea0003800000 */
.L_x_141:
        /* <DEDUP_REMOVED lines=12> */
.L_x_144:
[----:B------:R-:W-:Y:S05]  /*18440*/  BSYNC B1 ;  /* 0x0000000000017941 */ /* 0x000fea0003800000 */
.L_x_143:
        /* <DEDUP_REMOVED lines=12> */
.L_x_146:
[----:B------:R-:W-:Y:S05]  /*18510*/  BSYNC B1 ;  /* 0x0000000000017941 */ /* 0x000fea0003800000 */
.L_x_145:
        /* <DEDUP_REMOVED lines=12> */
.L_x_148:
[----:B------:R-:W-:Y:S05]  /*185e0*/  BSYNC B1 ;  /* 0x0000000000017941 */ /* 0x000fea0003800000 */
.L_x_147:
        /* <DEDUP_REMOVED lines=12> */
.L_x_150:
[----:B------:R-:W-:Y:S05]  /*186b0*/  BSYNC B1 ;  /* 0x0000000000017941 */ /* 0x000fea0003800000 */
.L_x_149:
        /* <DEDUP_REMOVED lines=12> */
.L_x_152:
[----:B------:R-:W-:Y:S05]  /*18780*/  BSYNC B1 ;  /* 0x0000000000017941 */ /* 0x000fea0003800000 */
.L_x_151:
        /* <DEDUP_REMOVED lines=12> */
.L_x_154:
[----:B------:R-:W-:Y:S05]  /*18850*/  BSYNC B1 ;  /* 0x0000000000017941 */ /* 0x000fea0003800000 */
.L_x_153:
        /* <DEDUP_REMOVED lines=12> */
.L_x_156:
[----:B------:R-:W-:Y:S05]  /*18920*/  BSYNC B1 ;  /* 0x0000000000017941 */ /* 0x000fea0003800000 */
.L_x_155:
        /* <DEDUP_REMOVED lines=12> */
.L_x_158:
[----:B------:R-:W-:Y:S05]  /*189f0*/  BSYNC B1 ;  /* 0x0000000000017941 */ /* 0x000fea0003800000 */
.L_x_157:
        /* <DEDUP_REMOVED lines=12> */
.L_x_160:
[----:B------:R-:W-:Y:S05]  /*18ac0*/  BSYNC B1 ;  /* 0x0000000000017941 */ /* 0x000fea0003800000 */
.L_x_159:
        /* <DEDUP_REMOVED lines=12> */
.L_x_162:
[----:B------:R-:W-:Y:S05]  /*18b90*/  BSYNC B1 ;  /* 0x0000000000017941 */ /* 0x000fea0003800000 */
.L_x_161:
        /* <DEDUP_REMOVED lines=12> */
.L_x_164:
[----:B------:R-:W-:Y:S05]  /*18c60*/  BSYNC B1 ;  /* 0x0000000000017941 */ /* 0x000fea0003800000 */
.L_x_163:
        /* <DEDUP_REMOVED lines=12> */
.L_x_166:
[----:B------:R-:W-:Y:S05]  /*18d30*/  BSYNC B1 ;  /* 0x0000000000017941 */ /* 0x000fea0003800000 */
.L_x_165:
        /* <DEDUP_REMOVED lines=12> */
.L_x_168:
[----:B------:R-:W-:Y:S05]  /*18e00*/  BSYNC B1 ;  /* 0x0000000000017941 */ /* 0x000fea0003800000 */
.L_x_167:
        /* <DEDUP_REMOVED lines=12> */
.L_x_170:
[----:B------:R-:W-:Y:S05]  /*18ed0*/  BSYNC B1 ;  /* 0x0000000000017941 */ /* 0x000fea0003800000 */
.L_x_169:
        /* <DEDUP_REMOVED lines=12> */
.L_x_172:
[----:B------:R-:W-:Y:S05]  /*18fa0*/  BSYNC B1 ;  /* 0x0000000000017941 */ /* 0x000fea0003800000 */
.L_x_171:
        /* <DEDUP_REMOVED lines=12> */
.L_x_174:
[----:B------:R-:W-:Y:S05]  /*19070*/  BSYNC B1 ;  /* 0x0000000000017941 */ /* 0x000fea0003800000 */
.L_x_173:
        /* <DEDUP_REMOVED lines=12> */
.L_x_176:
[----:B------:R-:W-:Y:S05]  /*19140*/  BSYNC B1 ;  /* 0x0000000000017941 */ /* 0x000fea0003800000 */
.L_x_175:
        /* <DEDUP_REMOVED lines=12> */
.L_x_178:
[----:B------:R-:W-:Y:S05]  /*19210*/  BSYNC B1 ;  /* 0x0000000000017941 */ /* 0x000fea0003800000 */
.L_x_177:
        /* <DEDUP_REMOVED lines=12> */
.L_x_180:
[----:B------:R-:W-:Y:S05]  /*192e0*/  BSYNC B1 ;  /* 0x0000000000017941 */ /* 0x000fea0003800000 */
.L_x_179:
        /* <DEDUP_REMOVED lines=12> */
.L_x_182:
[----:B------:R-:W-:Y:S05]  /*193b0*/  BSYNC B1 ;  /* 0x0000000000017941 */ /* 0x000fea0003800000 */
.L_x_181:
        /* <DEDUP_REMOVED lines=12> */
.L_x_184:
[----:B------:R-:W-:Y:S05]  /*19480*/  BSYNC B1 ;  /* 0x0000000000017941 */ /* 0x000fea0003800000 */
.L_x_183:
        /* <DEDUP_REMOVED lines=12> */
.L_x_186:
[----:B------:R-:W-:Y:S05]  /*19550*/  BSYNC B1 ;  /* 0x0000000000017941 */ /* 0x000fea0003800000 */
.L_x_185:
        /* <DEDUP_REMOVED lines=12> */
.L_x_188:
[----:B------:R-:W-:Y:S05]  /*19620*/  BSYNC B1 ;  /* 0x0000000000017941 */ /* 0x000fea0003800000 */
.L_x_187:
        /* <DEDUP_REMOVED lines=12> */
.L_x_190:
[----:B------:R-:W-:Y:S05]  /*196f0*/  BSYNC B1 ;  /* 0x0000000000017941 */ /* 0x000fea0003800000 */
.L_x_189:
        /* <DEDUP_REMOVED lines=12> */
.L_x_192:
[----:B------:R-:W-:Y:S05]  /*197c0*/  BSYNC B1 ;  /* 0x0000000000017941 */ /* 0x000fea0003800000 */
.L_x_191:
        /* <DEDUP_REMOVED lines=12> */
.L_x_194:
[----:B------:R-:W-:Y:S05]  /*19890*/  BSYNC B1 ;  /* 0x0000000000017941 */ /* 0x000fea0003800000 */
.L_x_193:
        /* <DEDUP_REMOVED lines=12> */
.L_x_196:
[----:B------:R-:W-:Y:S05]  /*19960*/  BSYNC B1 ;  /* 0x0000000000017941 */ /* 0x000fea0003800000 */
.L_x_195:
        /* <DEDUP_REMOVED lines=12> */
.L_x_198:
[----:B------:R-:W-:Y:S05]  /*19a30*/  BSYNC B1 ;  /* 0x0000000000017941 */ /* 0x000fea0003800000 */
.L_x_197:
        /* <DEDUP_REMOVED lines=12> */
.L_x_200:
[----:B------:R-:W-:Y:S05]  /*19b00*/  BSYNC B1 ;  /* 0x0000000000017941 */ /* 0x000fea0003800000 */
.L_x_199:
        /* <DEDUP_REMOVED lines=12> */
.L_x_202:
[----:B------:R-:W-:Y:S05]  /*19bd0*/  BSYNC B1 ;  /* 0x0000000000017941 */ /* 0x000fea0003800000 */
.L_x_201:
        /* <DEDUP_REMOVED lines=12> */
.L_x_204:
[----:B------:R-:W-:Y:S05]  /*19ca0*/  BSYNC B1 ;  /* 0x0000000000017941 */ /* 0x000fea0003800000 */
.L_x_203:
        /* <DEDUP_REMOVED lines=12> */
.L_x_206:
[----:B------:R-:W-:Y:S05]  /*19d70*/  BSYNC B1 ;  /* 0x0000000000017941 */ /* 0x000fea0003800000 */
.L_x_205:
        /* <DEDUP_REMOVED lines=12> */
.L_x_208:
[----:B------:R-:W-:Y:S05]  /*19e40*/  BSYNC B1 ;  /* 0x0000000000017941 */ /* 0x000fea0003800000 */
.L_x_207:
        /* <DEDUP_REMOVED lines=12> */
.L_x_210:
[----:B------:R-:W-:Y:S05]  /*19f10*/  BSYNC B1 ;  /* 0x0000000000017941 */ /* 0x000fea0003800000 */
.L_x_209:
        /* <DEDUP_REMOVED lines=12> */
.L_x_212:
[----:B------:R-:W-:Y:S05]  /*19fe0*/  BSYNC B1 ;  /* 0x0000000000017941 */ /* 0x000fea0003800000 */
.L_x_211:
        /* <DEDUP_REMOVED lines=12> */
.L_x_214:
[----:B------:R-:W-:Y:S05]  /*1a0b0*/  BSYNC B1 ;  /* 0x0000000000017941 */ /* 0x000fea0003800000 */
.L_x_213:
        /* <DEDUP_REMOVED lines=12> */
.L_x_216:
[----:B------:R-:W-:Y:S05]  /*1a180*/  BSYNC B1 ;  /* 0x0000000000017941 */ /* 0x000fea0003800000 */
.L_x_215:
        /* <DEDUP_REMOVED lines=12> */
.L_x_218:
[----:B------:R-:W-:Y:S05]  /*1a250*/  BSYNC B1 ;  /* 0x0000000000017941 */ /* 0x000fea0003800000 */
.L_x_217:
        /* <DEDUP_REMOVED lines=12> */
.L_x_220:
[----:B------:R-:W-:Y:S05]  /*1a320*/  BSYNC B1 ;  /* 0x0000000000017941 */ /* 0x000fea0003800000 */
.L_x_219:
        /* <DEDUP_REMOVED lines=12> */
.L_x_222:
[----:B------:R-:W-:Y:S05]  /*1a3f0*/  BSYNC B1 ;  /* 0x0000000000017941 */ /* 0x000fea0003800000 */
.L_x_221:
        /* <DEDUP_REMOVED lines=12> */
.L_x_224:
[----:B------:R-:W-:Y:S05]  /*1a4c0*/  BSYNC B1 ;  /* 0x0000000000017941 */ /* 0x000fea0003800000 */
.L_x_223:
        /* <DEDUP_REMOVED lines=12> */
.L_x_226:
[----:B------:R-:W-:Y:S05]  /*1a590*/  BSYNC B1 ;  /* 0x0000000000017941 */ /* 0x000fea0003800000 */
.L_x_225:
        /* <DEDUP_REMOVED lines=12> */
.L_x_228:
[----:B------:R-:W-:Y:S05]  /*1a660*/  BSYNC B1 ;  /* 0x0000000000017941 */ /* 0x000fea0003800000 */
.L_x_227:
        /* <DEDUP_REMOVED lines=12> */
.L_x_230:
[----:B------:R-:W-:Y:S05]  /*1a730*/  BSYNC B1 ;  /* 0x0000000000017941 */ /* 0x000fea0003800000 */
.L_x_229:
        /* <DEDUP_REMOVED lines=12> */
.L_x_232:
[----:B------:R-:W-:Y:S05]  /*1a800*/  BSYNC B1 ;  /* 0x0000000000017941 */ /* 0x000fea0003800000 */
.L_x_231:
        /* <DEDUP_REMOVED lines=12> */
.L_x_234:
[----:B------:R-:W-:Y:S05]  /*1a8d0*/  BSYNC B1 ;  /* 0x0000000000017941 */ /* 0x000fea0003800000 */
.L_x_233:
        /* <DEDUP_REMOVED lines=12> */
.L_x_236:
[----:B------:R-:W-:Y:S05]  /*1a9a0*/  BSYNC B1 ;  /* 0x0000000000017941 */ /* 0x000fea0003800000 */
.L_x_235:
        /* <DEDUP_REMOVED lines=12> */
.L_x_238:
[----:B------:R-:W-:Y:S05]  /*1aa70*/  BSYNC B1 ;  /* 0x0000000000017941 */ /* 0x000fea0003800000 */
.L_x_237:
        /* <DEDUP_REMOVED lines=12> */
.L_x_240:
[----:B------:R-:W-:Y:S05]  /*1ab40*/  BSYNC B1 ;  /* 0x0000000000017941 */ /* 0x000fea0003800000 */
.L_x_239:
        /* <DEDUP_REMOVED lines=12> */
.L_x_242:
[----:B------:R-:W-:Y:S05]  /*1ac10*/  BSYNC B1 ;  /* 0x0000000000017941 */ /* 0x000fea0003800000 */
.L_x_241:
        /* <DEDUP_REMOVED lines=12> */
.L_x_244:
[----:B------:R-:W-:Y:S05]  /*1ace0*/  BSYNC B1 ;  /* 0x0000000000017941 */ /* 0x000fea0003800000 */
.L_x_243:
        /* <DEDUP_REMOVED lines=12> */
.L_x_246:
[----:B------:R-:W-:Y:S05]  /*1adb0*/  BSYNC B1 ;  /* 0x0000000000017941 */ /* 0x000fea0003800000 */
.L_x_245:
        /* <DEDUP_REMOVED lines=12> */
.L_x_248:
[----:B------:R-:W-:Y:S05]  /*1ae80*/  BSYNC B1 ;  /* 0x0000000000017941 */ /* 0x000fea0003800000 */
.L_x_247:
        /* <DEDUP_REMOVED lines=12> */
.L_x_250:
[----:B------:R-:W-:Y:S05]  /*1af50*/  BSYNC B1 ;  /* 0x0000000000017941 */ /* 0x000fea0003800000 */
.L_x_249:
        /* <DEDUP_REMOVED lines=12> */
.L_x_252:
[----:B------:R-:W-:Y:S05]  /*1b020*/  BSYNC B1 ;  /* 0x0000000000017941 */ /* 0x000fea0003800000 */
.L_x_251:
        /* <DEDUP_REMOVED lines=12> */
.L_x_254:
[----:B------:R-:W-:Y:S05]  /*1b0f0*/  BSYNC B1 ;  /* 0x0000000000017941 */ /* 0x000fea0003800000 */
.L_x_253:
        /* <DEDUP_REMOVED lines=12> */
.L_x_256:
[----:B------:R-:W-:Y:S05]  /*1b1c0*/  BSYNC B1 ;  /* 0x0000000000017941 */ /* 0x000fea0003800000 */
.L_x_255:
[----:B0-----:R-:W2:Y:S01]  /*1b1d0*/  LDL.LU R5, [R1+0x200] ;  /* 0x0002000001057983 */ /* 0x001ea20000300800 */
[----:B-----5:R-:W-:Y:S01]  /*1b1e0*/  LOP3.LUT R4, R4, 0xff, RZ, 0xc0, !PT ;  /* 0x000000ff04047812 */ /* 0x020fe200078ec0ff */
[----:B------:R-:W-:Y:S01]  /*1b1f0*/  BSSY B1, `(.L_x_257) ;  /* 0x000000b000017945 */ /* 0x000fe20003800000 */
[----:B------:R-:W-:Y:S02]  /*1b200*/  ISETP.LT.OR P3, PT, R0, 0xda, !P1 ;  /* 0x000000da0000780c */ /* 0x000fe40004f61670 */
[----:B------:R-:W-:-:S05]  /*1b210*/  F2FP.F16.E4M3.UNPACK_B R4, R4 ;  /* 0x00000004ff04723e */ /* 0x000fca00020006ff */
[----:B------:R-:W-:-:S05]  /*1b220*/  HADD2.F32 R4, -RZ, R4.H0_H0 ;  /* 0x20000004ff047230 */ /* 0x000fca0000004100 */
[----:B------:R-:W-:-:S04]  /*1b230*/  FMUL R4, R4, UR21 ;  /* 0x0000001504047c20 */ /* 0x000fc80008400000 */
[----:B--2---:R-:W-:-:S05]  /*1b240*/  FFMA R4, R5, UR20, R4 ;  /* 0x0000001405047c23 */ /* 0x004fca0008000004 */
[----:B------:R-:W-:Y:S02]  /*1b250*/  F2FP.SATFINITE.E4M3.F32.PACK_AB_MERGE_C R5, RZ, R4, RZ ;  /* 0x00000004ff05723e */ /* 0x000fe400048070ff */
[----:B------:R-:W-:-:S03]  /*1b260*/  PRMT R4, RZ, 0x7610, R4 ;  /* 0x00007610ff047816 */ /* 0x000fc60000000004 */
[----:B------:R0:W-:Y:S01]  /*1b270*/  @!P5 STG.E.U8 desc[UR14][R24.64+0xd8], R5 ;  /* 0x0000d8051800d986 */ /* 0x0001e2000c10110e */
[----:B------:R-:W-:Y:S05]  /*1b280*/  @P3 BRA `(.L_x_258) ;  /* 0x0000000000043947 */ /* 0x000fea0003800000 */
[----:B------:R2:W5:Y:S02]  /*1b290*/  LDG.E.U8 R4, desc[UR14][R32.64+0xd9] ;  /* 0x0000d90e20047981 */ /* 0x000564000c1e1100 */
.L_x_258:
[----:B------:R-:W-:Y:S05]  /*1b2a0*/  BSYNC B1 ;  /* 0x0000000000017941 */ /* 0x000fea0003800000 */
.L_x_257:
[----:B0-----:R-:W3:Y:S01]  /*1b2b0*/  LDL.LU R5, [R1+0x204] ;  /* 0x0002040001057983 */ /* 0x001ee20000300800 */
[----:B-----5:R-:W-:Y:S01]  /*1b2c0*/  LOP3.LUT R4, R4, 0xff, RZ, 0xc0, !PT ;  /* 0x000000ff04047812 */ /* 0x020fe200078ec0ff */
[----:B------:R-:W-:Y:S01]  /*1b2d0*/  BSSY B1, `(.L_x_259) ;  /* 0x000000b000017945 */ /* 0x000fe20003800000 */
[----:B------:R-:W-:Y:S02]  /*1b2e0*/  ISETP.LT.OR P5, PT, R0, 0xd9, !P2 ;  /* 0x000000d90000780c */ /* 0x000fe400057a1670 */
[----:B------:R-:W-:-:S05]  /*1b2f0*/  F2FP.F16.E4M3.UNPACK_B R4, R4 ;  /* 0x00000004ff04723e */ /* 0x000fca00020006ff */
[----:B------:R-:W-:-:S05]  /*1b300*/  HADD2.F32 R4, -RZ, R4.H0_H0 ;  /* 0x20000004ff047230 */ /* 0x000fca0000004100 */
[----:B------:R-:W-:-:S04]  /*1b310*/  FMUL R4, R4, UR21 ;  /* 0x0000001504047c20 */ /* 0x000fc80008400000 */
[----:B---3--:R-:W-:-:S05]  /*1b320*/  FFMA R4, R5, UR20, R4 ;  /* 0x0000001405047c23 */ /* 0x008fca0008000004 */
[----:B------:R-:W-:Y:S02]  /*1b330*/  F2FP.SATFINITE.E4M3.F32.PACK_AB_MERGE_C R5, RZ, R4, RZ ;  /* 0x00000004ff05723e */ /* 0x000fe400048070ff */
[----:B------:R-:W-:-:S03]  /*1b340*/  PRMT R4, RZ, 0x7610, R4 ;  /* 0x00007610ff047816 */ /* 0x000fc60000000004 */
[----:B------:R0:W-:Y:S01]  /*1b350*/  @!P3 STG.E.U8 desc[UR14][R24.64+0xd9], R5 ;  /* 0x0000d9051800b986 */ /* 0x0001e2000c10110e */
[----:B------:R-:W-:Y:S05]  /*1b360*/  @P5 BRA `(.L_x_260) ;  /* 0x0000000000045947 */ /* 0x000fea0003800000 */
[----:B------:R3:W5:Y:S02]  /*1b370*/  LDG.E.U8 R4, desc[UR14][R2.64+0xd8] ;  /* 0x0000d80e02047981 */ /* 0x000764000c1e1100 */
.L_x_260:
[----:B------:R-:W-:Y:S05]  /*1b380*/  BSYNC B1 ;  /* 0x0000000000017941 */ /* 0x000fea0003800000 */
.L_x_259:
        /* <DEDUP_REMOVED lines=13> */
.L_x_262:
[----:B------:R-:W-:Y:S05]  /*1b460*/  BSYNC B1 ;  /* 0x0000000000017941 */ /* 0x000fea0003800000 */
.L_x_261:
        /* <DEDUP_REMOVED lines=13> */
.L_x_264:
[----:B------:R-:W-:Y:S05]  /*1b540*/  BSYNC B1 ;  /* 0x0000000000017941 */ /* 0x000fea0003800000 */
.L_x_263:
        /* <DEDUP_REMOVED lines=13> */
.L_x_266:
[----:B------:R-:W-:Y:S05]  /*1b620*/  BSYNC B1 ;  /* 0x0000000000017941 */ /* 0x000fea0003800000 */
.L_x_265:
        /* <DEDUP_REMOVED lines=13> */
.L_x_268:
[----:B------:R-:W-:Y:S05]  /*1b700*/  BSYNC B1 ;  /* 0x0000000000017941 */ /* 0x000fea0003800000 */
.L_x_267:
        /* <DEDUP_REMOVED lines=13> */
.L_x_270:
[----:B------:R-:W-:Y:S05]  /*1b7e0*/  BSYNC B1 ;  /* 0x0000000000017941 */ /* 0x000fea0003800000 */
.L_x_269:
        /* <DEDUP_REMOVED lines=13> */
.L_x_272:
[----:B------:R-:W-:Y:S05]  /*1b8c0*/  BSYNC B1 ;  /* 0x0000000000017941 */ /* 0x000fea0003800000 */
.L_x_271:
        /* <DEDUP_REMOVED lines=13> */
.L_x_274:
[----:B------:R-:W-:Y:S05]  /*1b9a0*/  BSYNC B1 ;  /* 0x0000000000017941 */ /* 0x000fea0003800000 */
.L_x_273:
        /* <DEDUP_REMOVED lines=13> */
.L_x_276:
[----:B------:R-:W-:Y:S05]  /*1ba80*/  BSYNC B1 ;  /* 0x0000000000017941 */ /* 0x000fea0003800000 */
.L_x_275:
        /* <DEDUP_REMOVED lines=13> */
.L_x_278:
[----:B------:R-:W-:Y:S05]  /*1bb60*/  BSYNC B1 ;  /* 0x0000000000017941 */ /* 0x000fea0003800000 */
.L_x_277:
        /* <DEDUP_REMOVED lines=13> */
.L_x_280:
[----:B------:R-:W-:Y:S05]  /*1bc40*/  BSYNC B1 ;  /* 0x0000000000017941 */ /* 0x000fea0003800000 */
.L_x_279:
        /* <DEDUP_REMOVED lines=13> */
.L_x_282:
[----:B------:R-:W-:Y:S05]  /*1bd20*/  BSYNC B1 ;  /* 0x0000000000017941 */ /* 0x000fea0003800000 */
.L_x_281:
        /* <DEDUP_REMOVED lines=13> */
.L_x_284:
[----:B------:R-:W-:Y:S05]  /*1be00*/  BSYNC B1 ;  /* 0x0000000000017941 */ /* 0x000fea0003800000 */
.L_x_283:
        /* <DEDUP_REMOVED lines=13> */
.L_x_286:
[----:B------:R-:W-:Y:S05]  /*1bee0*/  BSYNC B1 ;  /* 0x0000000000017941 */ /* 0x000fea0003800000 */
.L_x_285:
        /* <DEDUP_REMOVED lines=13> */
.L_x_288:
[----:B------:R-:W-:Y:S05]  /*1bfc0*/  BSYNC B1 ;  /* 0x0000000000017941 */ /* 0x000fea0003800000 */
.L_x_287:
        /* <DEDUP_REMOVED lines=13> */
.L_x_290:
[----:B------:R-:W-:Y:S05]  /*1c0a0*/  BSYNC B1 ;  /* 0x0000000000017941 */ /* 0x000fea0003800000 */
.L_x_289:
        /* <DEDUP_REMOVED lines=13> */
.L_x_292:
[----:B------:R-:W-:Y:S05]  /*1c180*/  BSYNC B1 ;  /* 0x0000000000017941 */ /* 0x000fea0003800000 */
.L_x_291:
        /* <DEDUP_REMOVED lines=13> */
.L_x_294:
[----:B------:R-:W-:Y:S05]  /*1c260*/  BSYNC B1 ;  /* 0x0000000000017941 */ /* 0x000fea0003800000 */
.L_x_293:
[----:B------:R-:W2:Y:S01]  /*1c270*/  LDL.LU R7, [R1+0x24c] ;  /* 0x00024c0001077983 */ /* 0x000ea20000300800 */
[----:B-----5:R-:W-:Y:S01]  /*1c280*/  LOP3.LUT R4, R4, 0xff, RZ, 0xc0, !PT ;  /* 0x000000ff04047812 */ /* 0x020fe200078ec0ff */
[----:B------:R-:W-:Y:S01]  /*1c290*/  BSSY B1, `(.L_x_295) ;  /* 0x0000013000017945 */ /* 0x000fe20003800000 */
[----:B0-----:R-:W-:Y:S02]  /*1c2a0*/  IADD3 R5, P1, R35, 0x80, RZ ;  /* 0x0000008023057810 */ /* 0x001fe40007f3e0ff */
[----:B------:R-:W-:-:S03]  /*1c2b0*/  F2FP.F16.E4M3.UNPACK_B R4, R4 ;  /* 0x00000004ff04723e */ /* 0x000fc600020006ff */
[----:B--234-:R-:W-:Y:S01]  /*1c2c0*/  IMAD.X R2, RZ, RZ, R39, P1 ;  /* 0x000000ffff027224 */ /* 0x01cfe200008e0627 */
[----:B------:R-:W-:Y:S01]  /*1c2d0*/  ISETP.GE.AND P1, PT, R34, 0x81, PT ;  /* 0x000000812200780c */ /* 0x000fe20003f26270 */
[----:B------:R-:W-:Y:S02]  /*1c2e0*/  HADD2.F32 R4, -RZ, R4.H0_H0 ;  /* 0x20000004ff047230 */ /* 0x000fe40000004100 */
[----:B------:R-:W-:Y:S01]  /*1c2f0*/  IMAD R6, R2, UR6, RZ ;  /* 0x0000000602067c24 */ /* 0x000fe2000f8e02ff */
[----:B------:R-:W-:Y:S01]  /*1c300*/  ISETP.LT.OR P5, PT, R0, 0x1, !P1 ;  /* 0x000000010000780c */ /* 0x000fe20004fa1670 */
[----:B------:R-:W-:-:S04]  /*1c310*/  IMAD.WIDE.U32 R2, R5, UR6, R36 ;  /* 0x0000000605027c25 */ /* 0x000fc8000f8e0024 */
[----:B------:R-:W-:Y:S01]  /*1c320*/  FMUL R4, R4, UR21 ;  /* 0x0000001504047c20 */ /* 0x000fe20008400000 */
[----:B------:R-:W-:Y:S01]  /*1c330*/  IMAD R5, R5, UR7, R6 ;  /* 0x0000000705057c24 */ /* 0x000fe2000f8e0206 */
[----:B------:R-:W-:-:S04]  /*1c340*/  IADD3 R2, P3, R2, UR8, RZ ;  /* 0x0000000802027c10 */ /* 0x000fc8000ff7e0ff */
[----:B------:R-:W-:Y:S01]  /*1c350*/  IADD3.X R3, R3, UR9, R5, P3, !PT ;  /* 0x0000000903037c10 */ /* 0x000fe20009ffe405 */
[----:B------:R-:W-:-:S05]  /*1c360*/  FFMA R4, R7, UR20, R4 ;  /* 0x0000001407047c23 */ /* 0x000fca0008000004 */
[----:B------:R-:W-:Y:S02]  /*1c370*/  F2FP.SATFINITE.E4M3.F32.PACK_AB_MERGE_C R7, RZ, R4, RZ ;  /* 0x00000004ff07723e */ /* 0x000fe400048070ff */
[----:B------:R-:W-:-:S03]  /*1c380*/  PRMT R4, RZ, 0x7610, R4 ;  /* 0x00007610ff047816 */ /* 0x000fc60000000004 */
[----:B------:R0:W-:Y:S01]  /*1c390*/  @!P2 STG.E.U8 desc[UR14][R26.64+0xf9], R7 ;  /* 0x0000f9071a00a986 */ /* 0x0001e2000c10110e */
[----:B------:R-:W-:Y:S05]  /*1c3a0*/  @P5 BRA `(.L_x_296) ;  /* 0x0000000000045947 */ /* 0x000fea0003800000 */
[----:B------:R2:W5:Y:S02]  /*1c3b0*/  LDG.E.U8 R4, desc[UR14][R2.64] ;  /* 0x0000000e02047981 */ /* 0x000564000c1e1100 */
.L_x_296:
[----:B------:R-:W-:Y:S05]  /*1c3c0*/  BSYNC B1 ;  /* 0x0000000000017941 */ /* 0x000fea0003800000 */
.L_x_295:
[----:B------:R-:W3:Y:S01]  /*1c3d0*/  LDL.LU R5, [R1+0x250] ;  /* 0x0002500001057983 */ /* 0x000ee20000300800 */
        /* <DEDUP_REMOVED lines=12> */
.L_x_298:
[----:B------:R-:W-:Y:S05]  /*1c4a0*/  BSYNC B1 ;  /* 0x0000000000017941 */ /* 0x000fea0003800000 */
.L_x_297:
[----:B---3--:R-:W3:Y:S01]  /*1c4b0*/  LDL.LU R5, [R1+0x254] ;  /* 0x0002540001057983 */ /* 0x008ee20000300800 */
[----:B-----5:R-:W-:Y:S01]  /*1c4c0*/  LOP3.LUT R4, R4, 0xff, RZ, 0xc0, !PT ;  /* 0x000000ff04047812 */ /* 0x020fe200078ec0ff */
[----:B------:R-:W-:Y:S01]  /*1c4d0*/  BSSY B1, `(.L_x_299) ;  /* 0x0000013000017945 */ /* 0x000fe20003800000 */
[----:B------:R-:W-:Y:S02]  /*1c4e0*/  IADD3 R35, P2, R35, 0x88, RZ ;  /* 0x0000008823237810 */ /* 0x000fe40007f5e0ff */
[----:B------:R-:W-:Y:S02]  /*1c4f0*/  F2FP.F16.E4M3.UNPACK_B R4, R4 ;  /* 0x00000004ff04723e */ /* 0x000fe400020006ff */
[----:B------:R-:W-:Y:S01]  /*1c500*/  PRMT R6, RZ, 0x7610, R6 ;  /* 0x00007610ff067816 */ /* 0x000fe20000000006 */
[----:B------:R-:W-:Y:S01]  /*1c510*/  IMAD.X R38, RZ, RZ, R39, P2 ;  /* 0x000000ffff267224 */ /* 0x000fe200010e0627 */
[----:B------:R-:W-:Y:S01]  /*1c520*/  ISETP.GE.AND P2, PT, R34, 0x89, PT ;  /* 0x000000892200780c */ /* 0x000fe20003f46270 */
[----:B------:R-:W-:-:S02]  /*1c530*/  HADD2.F32 R4, -RZ, R4.H0_H0 ;  /* 0x20000004ff047230 */ /* 0x000fc40000004100 */
[----:B------:R-:W-:Y:S01]  /*1c540*/  IMAD R38, R38, UR6, RZ ;  /* 0x0000000626267c24 */ /* 0x000fe2000f8e02ff */
[----:B------:R-:W-:Y:S01]  /*1c550*/  ISETP.LT.OR P5, PT, R0, 0x1, !P2 ;  /* 0x000000010000780c */ /* 0x000fe200057a1670 */
[----:B------:R-:W-:-:S04]  /*1c560*/  IMAD.WIDE.U32 R36, R35, UR6, R36 ;  /* 0x0000000623247c25 */ /* 0x000fc8000f8e0024 */
[----:B------:R-:W-:Y:S01]  /*1c570*/  FMUL R4, R4, UR21 ;  /* 0x0000001504047c20 */ /* 0x000fe20008400000 */
[----:B------:R-:W-:-:S03]  /*1c580*/  IMAD R35, R35, UR7, R38 ;  /* 0x0000000723237c24 */ /* 0x000fc6000f8e0226 */
[----:B---3--:R-:W-:Y:S01]  /*1c590*/  FFMA R5, R5, UR20, R4 ;  /* 0x0000001405057c23 */ /* 0x008fe20008000004 */
[----:B------:R-:W-:-:S04]  /*1c5a0*/  IADD3 R4, P6, R36, UR8, RZ ;  /* 0x0000000824047c10 */ /* 0x000fc8000ffde0ff */
[----:B0-----:R-:W-:Y:S02]  /*1c5b0*/  F2FP.SATFINITE.E4M3.F32.PACK_AB_MERGE_C R7, RZ, R5, RZ ;  /* 0x00000005ff07723e */ /* 0x001fe400048070ff */
[----:B------:R-:W-:-:S03]  /*1c5c0*/  IADD3.X R5, R37, UR9, R35, P6, !PT ;  /* 0x0000000925057c10 */ /* 0x000fc6000b7fe423 */
[----:B------:R0:W-:Y:S01]  /*1c5d0*/  @!P3 STG.E.U8 desc[UR14][R30.64+0x1], R7 ;  /* 0x000001071e00b986 */ /* 0x0001e2000c10110e */
[----:B------:R-:W-:Y:S05]  /*1c5e0*/  @P5 BRA `(.L_x_300) ;  /* 0x0000000000045947 */ /* 0x000fea0003800000 */
[----:B------:R3:W5:Y:S02]  /*1c5f0*/  LDG.E.U8 R6, desc[UR14][R4.64] ;  /* 0x0000000e04067981 */ /* 0x000764000c1e1100 */
.L_x_300:
[----:B------:R-:W-:Y:S05]  /*1c600*/  BSYNC B1 ;  /* 0x0000000000017941 */ /* 0x000fea0003800000 */
.L_x_299:
        /* <DEDUP_REMOVED lines=13> */
.L_x_302:
[----:B------:R-:W-:Y:S05]  /*1c6e0*/  BSYNC B1 ;  /* 0x0000000000017941 */ /* 0x000fea0003800000 */
.L_x_301:
        /* <DEDUP_REMOVED lines=13> */
.L_x_304:
[----:B------:R-:W-:Y:S05]  /*1c7c0*/  BSYNC B1 ;  /* 0x0000000000017941 */ /* 0x000fea0003800000 */
.L_x_303:
        /* <DEDUP_REMOVED lines=13> */
.L_x_306:
[----:B------:R-:W-:Y:S05]  /*1c8a0*/  BSYNC B1 ;  /* 0x0000000000017941 */ /* 0x000fea0003800000 */
.L_x_305:
        /* <DEDUP_REMOVED lines=13> */
.L_x_308:
[----:B------:R-:W-:Y:S05]  /*1c980*/  BSYNC B1 ;  /* 0x0000000000017941 */ /* 0x000fea0003800000 */
.L_x_307:
        /* <DEDUP_REMOVED lines=13> */
.L_x_310:
[----:B------:R-:W-:Y:S05]  /*1ca60*/  BSYNC B1 ;  /* 0x0000000000017941 */ /* 0x000fea0003800000 */
.L_x_309:
        /* <DEDUP_REMOVED lines=13> */
.L_x_312:
[----:B------:R-:W-:Y:S05]  /*1cb40*/  BSYNC B1 ;  /* 0x0000000000017941 */ /* 0x000fea0003800000 */
.L_x_311:
        /* <DEDUP_REMOVED lines=13> */
.L_x_314:
[----:B------:R-:W-:Y:S05]  /*1cc20*/  BSYNC B1 ;  /* 0x0000000000017941 */ /* 0x000fea0003800000 */
.L_x_313:
        /* <DEDUP_REMOVED lines=13> */
.L_x_316:
[----:B------:R-:W-:Y:S05]  /*1cd00*/  BSYNC B1 ;  /* 0x0000000000017941 */ /* 0x000fea0003800000 */
.L_x_315:
        /* <DEDUP_REMOVED lines=13> */
.L_x_318:
[----:B------:R-:W-:Y:S05]  /*1cde0*/  BSYNC B1 ;  /* 0x0000000000017941 */ /* 0x000fea0003800000 */
.L_x_317:
        /* <DEDUP_REMOVED lines=13> */
.L_x_320:
[----:B------:R-:W-:Y:S05]  /*1cec0*/  BSYNC B1 ;  /* 0x0000000000017941 */ /* 0x000fea0003800000 */
.L_x_319:
        /* <DEDUP_REMOVED lines=13> */
.L_x_322:
[----:B------:R-:W-:Y:S05]  /*1cfa0*/  BSYNC B1 ;  /* 0x0000000000017941 */ /* 0x000fea0003800000 */
.L_x_321:
        /* <DEDUP_REMOVED lines=13> */
.L_x_324:
[----:B------:R-:W-:Y:S05]  /*1d080*/  BSYNC B1 ;  /* 0x0000000000017941 */ /* 0x000fea0003800000 */
.L_x_323:
        /* <DEDUP_REMOVED lines=13> */
.L_x_326:
[----:B------:R-:W-:Y:S05]  /*1d160*/  BSYNC B1 ;  /* 0x0000000000017941 */ /* 0x000fea0003800000 */
.L_x_325:
        /* <DEDUP_REMOVED lines=13> */
.L_x_328:
[----:B------:R-:W-:Y:S05]  /*1d240*/  BSYNC B1 ;  /* 0x0000000000017941 */ /* 0x000fea0003800000 */
.L_x_327:
        /* <DEDUP_REMOVED lines=13> */
.L_x_330:
[----:B------:R-:W-:Y:S05]  /*1d320*/  BSYNC B1 ;  /* 0x0000000000017941 */ /* 0x000fea0003800000 */
.L_x_329:
        /* <DEDUP_REMOVED lines=13> */
.L_x_332:
[----:B------:R-:W-:Y:S05]  /*1d400*/  BSYNC B1 ;  /* 0x0000000000017941 */ /* 0x000fea0003800000 */
.L_x_331:
        /* <DEDUP_REMOVED lines=13> */
.L_x_334:
[----:B------:R-:W-:Y:S05]  /*1d4e0*/  BSYNC B1 ;  /* 0x0000000000017941 */ /* 0x000fea0003800000 */
.L_x_333:
        /* <DEDUP_REMOVED lines=13> */
.L_x_336:
[----:B------:R-:W-:Y:S05]  /*1d5c0*/  BSYNC B1 ;  /* 0x0000000000017941 */ /* 0x000fea0003800000 */
.L_x_335:
        /* <DEDUP_REMOVED lines=13> */
.L_x_338:
[----:B------:R-:W-:Y:S05]  /*1d6a0*/  BSYNC B1 ;  /* 0x0000000000017941 */ /* 0x000fea0003800000 */
.L_x_337:
        /* <DEDUP_REMOVED lines=13> */
.L_x_340:
[----:B------:R-:W-:Y:S05]  /*1d780*/  BSYNC B1 ;  /* 0x0000000000017941 */ /* 0x000fea0003800000 */
.L_x_339:
        /* <DEDUP_REMOVED lines=13> */
.L_x_342:
[----:B------:R-:W-:Y:S05]  /*1d860*/  BSYNC B1 ;  /* 0x0000000000017941 */ /* 0x000fea0003800000 */
.L_x_341:
        /* <DEDUP_REMOVED lines=13> */
.L_x_344:
[----:B------:R-:W-:Y:S05]  /*1d940*/  BSYNC B1 ;  /* 0x0000000000017941 */ /* 0x000fea0003800000 */
.L_x_343:
        /* <DEDUP_REMOVED lines=13> */
.L_x_346:
[----:B------:R-:W-:Y:S05]  /*1da20*/  BSYNC B1 ;  /* 0x0000000000017941 */ /* 0x000fea0003800000 */
.L_x_345:
        /* <DEDUP_REMOVED lines=13> */
.L_x_348:
[----:B------:R-:W-:Y:S05]  /*1db00*/  BSYNC B1 ;  /* 0x0000000000017941 */ /* 0x000fea0003800000 */
.L_x_347:
        /* <DEDUP_REMOVED lines=13> */
.L_x_350:
[----:B------:R-:W-:Y:S05]  /*1dbe0*/  BSYNC B1 ;  /* 0x0000000000017941 */ /* 0x000fea0003800000 */
.L_x_349:
        /* <DEDUP_REMOVED lines=13> */
.L_x_352:
[----:B------:R-:W-:Y:S05]  /*1dcc0*/  BSYNC B1 ;  /* 0x0000000000017941 */ /* 0x000fea0003800000 */
.L_x_351:
        /* <DEDUP_REMOVED lines=13> */
.L_x_354:
[----:B------:R-:W-:Y:S05]  /*1dda0*/  BSYNC B1 ;  /* 0x0000000000017941 */ /* 0x000fea0003800000 */
.L_x_353:
        /* <DEDUP_REMOVED lines=13> */
.L_x_356:
[----:B------:R-:W-:Y:S05]  /*1de80*/  BSYNC B1 ;  /* 0x0000000000017941 */ /* 0x000fea0003800000 */
.L_x_355:
        /* <DEDUP_REMOVED lines=13> */
.L_x_358:
[----:B------:R-:W-:Y:S05]  /*1df60*/  BSYNC B1 ;  /* 0x0000000000017941 */ /* 0x000fea0003800000 */
.L_x_357:
        /* <DEDUP_REMOVED lines=13> */
.L_x_360:
[----:B------:R-:W-:Y:S05]  /*1e040*/  BSYNC B1 ;  /* 0x0000000000017941 */ /* 0x000fea0003800000 */
.L_x_359:
        /* <DEDUP_REMOVED lines=13> */
.L_x_362:
[----:B------:R-:W-:Y:S05]  /*1e120*/  BSYNC B1 ;  /* 0x0000000000017941 */ /* 0x000fea0003800000 */
.L_x_361:
        /* <DEDUP_REMOVED lines=13> */
.L_x_364:
[----:B------:R-:W-:Y:S05]  /*1e200*/  BSYNC B1 ;  /* 0x0000000000017941 */ /* 0x000fea0003800000 */
.L_x_363:
        /* <DEDUP_REMOVED lines=13> */
.L_x_366:
[----:B------:R-:W-:Y:S05]  /*1e2e0*/  BSYNC B1 ;  /* 0x0000000000017941 */ /* 0x000fea0003800000 */
.L_x_365:
        /* <DEDUP_REMOVED lines=13> */
.L_x_368:
[----:B------:R-:W-:Y:S05]  /*1e3c0*/  BSYNC B1 ;  /* 0x0000000000017941 */ /* 0x000fea0003800000 */
.L_x_367:
        /* <DEDUP_REMOVED lines=13> */
.L_x_370:
[----:B------:R-:W-:Y:S05]  /*1e4a0*/  BSYNC B1 ;  /* 0x0000000000017941 */ /* 0x000fea0003800000 */
.L_x_369:
        /* <DEDUP_REMOVED lines=13> */
.L_x_372:
[----:B------:R-:W-:Y:S05]  /*1e580*/  BSYNC B1 ;  /* 0x0000000000017941 */ /* 0x000fea0003800000 */
.L_x_371:
        /* <DEDUP_REMOVED lines=13> */
.L_x_374:
[----:B------:R-:W-:Y:S05]  /*1e660*/  BSYNC B1 ;  /* 0x0000000000017941 */ /* 0x000fea0003800000 */
.L_x_373:
        /* <DEDUP_REMOVED lines=13> */
.L_x_376:
[----:B------:R-:W-:Y:S05]  /*1e740*/  BSYNC B1 ;  /* 0x0000000000017941 */ /* 0x000fea0003800000 */
.L_x_375:
        /* <DEDUP_REMOVED lines=13> */
.L_x_378:
[----:B------:R-:W-:Y:S05]  /*1e820*/  BSYNC B1 ;  /* 0x0000000000017941 */ /* 0x000fea0003800000 */
.L_x_377:
        /* <DEDUP_REMOVED lines=13> */
.L_x_380:
[----:B------:R-:W-:Y:S05]  /*1e900*/  BSYNC B1 ;  /* 0x0000000000017941 */ /* 0x000fea0003800000 */
.L_x_379:
        /* <DEDUP_REMOVED lines=13> */
.L_x_382:
[----:B------:R-:W-:Y:S05]  /*1e9e0*/  BSYNC B1 ;  /* 0x0000000000017941 */ /* 0x000fea0003800000 */
.L_x_381:
        /* <DEDUP_REMOVED lines=13> */
.L_x_384:
[----:B------:R-:W-:Y:S05]  /*1eac0*/  BSYNC B1 ;  /* 0x0000000000017941 */ /* 0x000fea0003800000 */
.L_x_383:
        /* <DEDUP_REMOVED lines=13> */
.L_x_386:
[----:B------:R-:W-:Y:S05]  /*1eba0*/  BSYNC B1 ;  /* 0x0000000000017941 */ /* 0x000fea0003800000 */
.L_x_385:
        /* <DEDUP_REMOVED lines=13> */
.L_x_388:
[----:B------:R-:W-:Y:S05]  /*1ec80*/  BSYNC B1 ;  /* 0x0000000000017941 */ /* 0x000fea0003800000 */
.L_x_387:
        /* <DEDUP_REMOVED lines=13> */
.L_x_390:
[----:B------:R-:W-:Y:S05]  /*1ed60*/  BSYNC B1 ;  /* 0x0000000000017941 */ /* 0x000fea0003800000 */
.L_x_389:
        /* <DEDUP_REMOVED lines=13> */
.L_x_392:
[----:B------:R-:W-:Y:S05]  /*1ee40*/  BSYNC B1 ;  /* 0x0000000000017941 */ /* 0x000fea0003800000 */
.L_x_391:
        /* <DEDUP_REMOVED lines=13> */
.L_x_394:
[----:B------:R-:W-:Y:S05]  /*1ef20*/  BSYNC B1 ;  /* 0x0000000000017941 */ /* 0x000fea0003800000 */
.L_x_393:
        /* <DEDUP_REMOVED lines=13> */
.L_x_396:
[----:B------:R-:W-:Y:S05]  /*1f000*/  BSYNC B1 ;  /* 0x0000000000017941 */ /* 0x000fea0003800000 */
.L_x_395:
        /* <DEDUP_REMOVED lines=13> */
.L_x_398:
[----:B------:R-:W-:Y:S05]  /*1f0e0*/  BSYNC B1 ;  /* 0x0000000000017941 */ /* 0x000fea0003800000 */
.L_x_397:
        /* <DEDUP_REMOVED lines=13> */
.L_x_400:
[----:B------:R-:W-:Y:S05]  /*1f1c0*/  BSYNC B1 ;  /* 0x0000000000017941 */ /* 0x000fea0003800000 */
.L_x_399:
        /* <DEDUP_REMOVED lines=13> */
.L_x_402:
[----:B------:R-:W-:Y:S05]  /*1f2a0*/  BSYNC B1 ;  /* 0x0000000000017941 */ /* 0x000fea0003800000 */
.L_x_401:
        /* <DEDUP_REMOVED lines=13> */
.L_x_404:
[----:B------:R-:W-:Y:S05]  /*1f380*/  BSYNC B1 ;  /* 0x0000000000017941 */ /* 0x000fea0003800000 */
.L_x_403:
        /* <DEDUP_REMOVED lines=13> */
.L_x_406:
[----:B------:R-:W-:Y:S05]  /*1f460*/  BSYNC B1 ;  /* 0x0000000000017941 */ /* 0x000fea0003800000 */
.L_x_405:
        /* <DEDUP_REMOVED lines=13> */
.L_x_408:
[----:B------:R-:W-:Y:S05]  /*1f540*/  BSYNC B1 ;  /* 0x0000000000017941 */ /* 0x000fea0003800000 */
.L_x_407:
        /* <DEDUP_REMOVED lines=13> */
.L_x_410:
[----:B------:R-:W-:Y:S05]  /*1f620*/  BSYNC B1 ;  /* 0x0000000000017941 */ /* 0x000fea0003800000 */
.L_x_409:
        /* <DEDUP_REMOVED lines=13> */
.L_x_412:
[----:B------:R-:W-:Y:S05]  /*1f700*/  BSYNC B1 ;  /* 0x0000000000017941 */ /* 0x000fea0003800000 */
.L_x_411:
        /* <DEDUP_REMOVED lines=13> */
.L_x_414:
[----:B------:R-:W-:Y:S05]  /*1f7e0*/  BSYNC B1 ;  /* 0x0000000000017941 */ /* 0x000fea0003800000 */
.L_x_413:
        /* <DEDUP_REMOVED lines=13> */
.L_x_416:
[----:B------:R-:W-:Y:S05]  /*1f8c0*/  BSYNC B1 ;  /* 0x0000000000017941 */ /* 0x000fea0003800000 */
.L_x_415:
        /* <DEDUP_REMOVED lines=13> */
.L_x_418:
[----:B------:R-:W-:Y:S05]  /*1f9a0*/  BSYNC B1 ;  /* 0x0000000000017941 */ /* 0x000fea0003800000 */
.L_x_417:
        /* <DEDUP_REMOVED lines=13> */
.L_x_420:
[----:B------:R-:W-:Y:S05]  /*1fa80*/  BSYNC B1 ;  /* 0x0000000000017941 */ /* 0x000fea0003800000 */
.L_x_419:
        /* <DEDUP_REMOVED lines=13> */
.L_x_422:
[----:B------:R-:W-:Y:S05]  /*1fb60*/  BSYNC B1 ;  /* 0x0000000000017941 */ /* 0x000fea0003800000 */
.L_x_421:
        /* <DEDUP_REMOVED lines=13> */
.L_x_424:
[----:B------:R-:W-:Y:S05]  /*1fc40*/  BSYNC B1 ;  /* 0x0000000000017941 */ /* 0x000fea0003800000 */
.L_x_423:
        /* <DEDUP_REMOVED lines=13> */
.L_x_426:
[----:B------:R-:W-:Y:S05]  /*1fd20*/  BSYNC B1 ;  /* 0x0000000000017941 */ /* 0x000fea0003800000 */
.L_x_425:
        /* <DEDUP_REMOVED lines=13> */
.L_x_428:
[----:B------:R-:W-:Y:S05]  /*1fe00*/  BSYNC B1 ;  /* 0x0000000000017941 */ /* 0x000fea0003800000 */
.L_x_427:
        /* <DEDUP_REMOVED lines=13> */
.L_x_430:
[----:B------:R-:W-:Y:S05]  /*1fee0*/  BSYNC B1 ;  /* 0x0000000000017941 */ /* 0x000fea0003800000 */
.L_x_429:
        /* <DEDUP_REMOVED lines=13> */
.L_x_432:
[----:B------:R-:W-:Y:S05]  /*1ffc0*/  BSYNC B1 ;  /* 0x0000000000017941 */ /* 0x000fea0003800000 */
.L_x_431:
        /* <DEDUP_REMOVED lines=13> */
.L_x_434:
[----:B------:R-:W-:Y:S05]  /*200a0*/  BSYNC B1 ;  /* 0x0000000000017941 */ /* 0x000fea0003800000 */
.L_x_433:
        /* <DEDUP_REMOVED lines=13> */
.L_x_436:
[----:B------:R-:W-:Y:S05]  /*20180*/  BSYNC B1 ;  /* 0x0000000000017941 */ /* 0x000fea0003800000 */
.L_x_435:
        /* <DEDUP_REMOVED lines=13> */
.L_x_438:
[----:B------:R-:W-:Y:S05]  /*20260*/  BSYNC B1 ;  /* 0x0000000000017941 */ /* 0x000fea0003800000 */
.L_x_437:
        /* <DEDUP_REMOVED lines=13> */
.L_x_440:
[----:B------:R-:W-:Y:S05]  /*20340*/  BSYNC B1 ;  /* 0x0000000000017941 */ /* 0x000fea0003800000 */
.L_x_439:
        /* <DEDUP_REMOVED lines=13> */
.L_x_442:
[----:B------:R-:W-:Y:S05]  /*20420*/  BSYNC B1 ;  /* 0x0000000000017941 */ /* 0x000fea0003800000 */
.L_x_441:
        /* <DEDUP_REMOVED lines=13> */
.L_x_444:
[----:B------:R-:W-:Y:S05]  /*20500*/  BSYNC B1 ;  /* 0x0000000000017941 */ /* 0x000fea0003800000 */
.L_x_443:
        /* <DEDUP_REMOVED lines=13> */
.L_x_446:
[----:B------:R-:W-:Y:S05]  /*205e0*/  BSYNC B1 ;  /* 0x0000000000017941 */ /* 0x000fea0003800000 */
.L_x_445:
        /* <DEDUP_REMOVED lines=13> */
.L_x_448:
[----:B------:R-:W-:Y:S05]  /*206c0*/  BSYNC B1 ;  /* 0x0000000000017941 */ /* 0x000fea0003800000 */
.L_x_447:
        /* <DEDUP_REMOVED lines=13> */
.L_x_450:
[----:B------:R-:W-:Y:S05]  /*207a0*/  BSYNC B1 ;  /* 0x0000000000017941 */ /* 0x000fea0003800000 */
.L_x_449:
        /* <DEDUP_REMOVED lines=13> */
.L_x_452:
[----:B------:R-:W-:Y:S05]  /*20880*/  BSYNC B1 ;  /* 0x0000000000017941 */ /* 0x000fea0003800000 */
.L_x_451:
        /* <DEDUP_REMOVED lines=13> */
.L_x_454:
[----:B------:R-:W-:Y:S05]  /*20960*/  BSYNC B1 ;  /* 0x0000000000017941 */ /* 0x000fea0003800000 */
.L_x_453:
        /* <DEDUP_REMOVED lines=13> */
.L_x_456:
[----:B------:R-:W-:Y:S05]  /*20a40*/  BSYNC B1 ;  /* 0x0000000000017941 */ /* 0x000fea0003800000 */
.L_x_455:
        /* <DEDUP_REMOVED lines=13> */
.L_x_458:
[----:B------:R-:W-:Y:S05]  /*20b20*/  BSYNC B1 ;  /* 0x0000000000017941 */ /* 0x000fea0003800000 */
.L_x_457:
        /* <DEDUP_REMOVED lines=13> */
.L_x_460:
[----:B------:R-:W-:Y:S05]  /*20c00*/  BSYNC B1 ;  /* 0x0000000000017941 */ /* 0x000fea0003800000 */
.L_x_459:
        /* <DEDUP_REMOVED lines=13> */
.L_x_462:
[----:B------:R-:W-:Y:S05]  /*20ce0*/  BSYNC B1 ;  /* 0x0000000000017941 */ /* 0x000fea0003800000 */
.L_x_461:
        /* <DEDUP_REMOVED lines=13> */
.L_x_464:
[----:B------:R-:W-:Y:S05]  /*20dc0*/  BSYNC B1 ;  /* 0x0000000000017941 */ /* 0x000fea0003800000 */
.L_x_463:
        /* <DEDUP_REMOVED lines=13> */
.L_x_466:
[----:B------:R-:W-:Y:S05]  /*20ea0*/  BSYNC B1 ;  /* 0x0000000000017941 */ /* 0x000fea0003800000 */
.L_x_465:
        /* <DEDUP_REMOVED lines=13> */
.L_x_468:
[----:B------:R-:W-:Y:S05]  /*20f80*/  BSYNC B1 ;  /* 0x0000000000017941 */ /* 0x000fea0003800000 */
.L_x_467:
        /* <DEDUP_REMOVED lines=13> */
.L_x_470:
[----:B------:R-:W-:Y:S05]  /*21060*/  BSYNC B1 ;  /* 0x0000000000017941 */ /* 0x000fea0003800000 */
.L_x_469:
        /* <DEDUP_REMOVED lines=13> */
.L_x_472:
[----:B------:R-:W-:Y:S05]  /*21140*/  BSYNC B1 ;  /* 0x0000000000017941 */ /* 0x000fea0003800000 */
.L_x_471:
        /* <DEDUP_REMOVED lines=13> */
.L_x_474:
[----:B------:R-:W-:Y:S05]  /*21220*/  BSYNC B1 ;  /* 0x0000000000017941 */ /* 0x000fea0003800000 */
.L_x_473:
        /* <DEDUP_REMOVED lines=13> */
.L_x_476:
[----:B------:R-:W-:Y:S05]  /*21300*/  BSYNC B1 ;  /* 0x0000000000017941 */ /* 0x000fea0003800000 */
.L_x_475:
        /* <DEDUP_REMOVED lines=13> */
.L_x_478:
[----:B------:R-:W-:Y:S05]  /*213e0*/  BSYNC B1 ;  /* 0x0000000000017941 */ /* 0x000fea0003800000 */
.L_x_477:
        /* <DEDUP_REMOVED lines=13> */
.L_x_480:
[----:B------:R-:W-:Y:S05]  /*214c0*/  BSYNC B1 ;  /* 0x0000000000017941 */ /* 0x000fea0003800000 */
.L_x_479:
        /* <DEDUP_REMOVED lines=13> */
.L_x_482:
[----:B------:R-:W-:Y:S05]  /*215a0*/  BSYNC B1 ;  /* 0x0000000000017941 */ /* 0x000fea0003800000 */
.L_x_481:
        /* <DEDUP_REMOVED lines=13> */
.L_x_484:
[----:B------:R-:W-:Y:S05]  /*21680*/  BSYNC B1 ;  /* 0x0000000000017941 */ /* 0x000fea0003800000 */
.L_x_483:
        /* <DEDUP_REMOVED lines=13> */
.L_x_486:
[----:B------:R-:W-:Y:S05]  /*21760*/  BSYNC B1 ;  /* 0x0000000000017941 */ /* 0x000fea0003800000 */
.L_x_485:
        /* <DEDUP_REMOVED lines=13> */
.L_x_488:
[----:B------:R-:W-:Y:S05]  /*21840*/  BSYNC B1 ;  /* 0x0000000000017941 */ /* 0x000fea0003800000 */
.L_x_487:
        /* <DEDUP_REMOVED lines=13> */
.L_x_490:
[----:B------:R-:W-:Y:S05]  /*21920*/  BSYNC B1 ;  /* 0x0000000000017941 */ /* 0x000fea0003800000 */
.L_x_489:
        /* <DEDUP_REMOVED lines=13> */
.L_x_492:
[----:B------:R-:W-:Y:S05]  /*21a00*/  BSYNC B1 ;  /* 0x0000000000017941 */ /* 0x000fea0003800000 */
.L_x_491:
        /* <DEDUP_REMOVED lines=13> */
.L_x_494:
[----:B------:R-:W-:Y:S05]  /*21ae0*/  BSYNC B1 ;  /* 0x0000000000017941 */ /* 0x000fea0003800000 */
.L_x_493:
        /* <DEDUP_REMOVED lines=13> */
.L_x_496:
[----:B------:R-:W-:Y:S05]  /*21bc0*/  BSYNC B1 ;  /* 0x0000000000017941 */ /* 0x000fea0003800000 */
.L_x_495:
        /* <DEDUP_REMOVED lines=13> */
.L_x_498:
[----:B------:R-:W-:Y:S05]  /*21ca0*/  BSYNC B1 ;  /* 0x0000000000017941 */ /* 0x000fea0003800000 */
.L_x_497:
        /* <DEDUP_REMOVED lines=13> */
.L_x_500:
[----:B------:R-:W-:Y:S05]  /*21d80*/  BSYNC B1 ;  /* 0x0000000000017941 */ /* 0x000fea0003800000 */
.L_x_499:
        /* <DEDUP_REMOVED lines=13> */
.L_x_502:
[----:B------:R-:W-:Y:S05]  /*21e60*/  BSYNC B1 ;  /* 0x0000000000017941 */ /* 0x000fea0003800000 */
.L_x_501:
        /* <DEDUP_REMOVED lines=13> */
.L_x_504:
[----:B------:R-:W-:Y:S05]  /*21f40*/  BSYNC B1 ;  /* 0x0000000000017941 */ /* 0x000fea0003800000 */
.L_x_503:
        /* <DEDUP_REMOVED lines=13> */
.L_x_506:
[----:B------:R-:W-:Y:S05]  /*22020*/  BSYNC B1 ;  /* 0x0000000000017941 */ /* 0x000fea0003800000 */
.L_x_505:
        /* <DEDUP_REMOVED lines=13> */
.L_x_508:
[----:B------:R-:W-:Y:S05]  /*22100*/  BSYNC B1 ;  /* 0x0000000000017941 */ /* 0x000fea0003800000 */
.L_x_507:
        /* <DEDUP_REMOVED lines=13> */
.L_x_510:
[----:B------:R-:W-:Y:S05]  /*221e0*/  BSYNC B1 ;  /* 0x0000000000017941 */ /* 0x000fea0003800000 */
.L_x_509:
        /* <DEDUP_REMOVED lines=13> */
.L_x_512:
[----:B------:R-:W-:Y:S05]  /*222c0*/  BSYNC B1 ;  /* 0x0000000000017941 */ /* 0x000fea0003800000 */
.L_x_511:
        /* <DEDUP_REMOVED lines=13> */
.L_x_514:
[----:B------:R-:W-:Y:S05]  /*223a0*/  BSYNC B1 ;  /* 0x0000000000017941 */ /* 0x000fea0003800000 */
.L_x_513:
        /* <DEDUP_REMOVED lines=13> */
.L_x_516:
[----:B------:R-:W-:Y:S05]  /*22480*/  BSYNC B1 ;  /* 0x0000000000017941 */ /* 0x000fea0003800000 */
.L_x_515:
        /* <DEDUP_REMOVED lines=13> */
.L_x_518:
[----:B------:R-:W-:Y:S05]  /*22560*/  BSYNC B1 ;  /* 0x0000000000017941 */ /* 0x000fea0003800000 */
.L_x_517:
        /* <DEDUP_REMOVED lines=13> */
.L_x_520:
[----:B------:R-:W-:Y:S05]  /*22640*/  BSYNC B1 ;  /* 0x0000000000017941 */ /* 0x000fea0003800000 */
.L_x_519:
        /* <DEDUP_REMOVED lines=13> */
.L_x_522:
[----:B------:R-:W-:Y:S05]  /*22720*/  BSYNC B1 ;  /* 0x0000000000017941 */ /* 0x000fea0003800000 */
.L_x_521:
        /* <DEDUP_REMOVED lines=13> */
.L_x_524:
[----:B------:R-:W-:Y:S05]  /*22800*/  BSYNC B1 ;  /* 0x0000000000017941 */ /* 0x000fea0003800000 */
.L_x_523:
        /* <DEDUP_REMOVED lines=13> */
.L_x_526:
[----:B------:R-:W-:Y:S05]  /*228e0*/  BSYNC B1 ;  /* 0x0000000000017941 */ /* 0x000fea0003800000 */
.L_x_525:
        /* <DEDUP_REMOVED lines=13> */
.L_x_528:
[----:B------:R-:W-:Y:S05]  /*229c0*/  BSYNC B1 ;  /* 0x0000000000017941 */ /* 0x000fea0003800000 */
.L_x_527:
        /* <DEDUP_REMOVED lines=13> */
.L_x_530:
[----:B------:R-:W-:Y:S05]  /*22aa0*/  BSYNC B1 ;  /* 0x0000000000017941 */ /* 0x000fea0003800000 */
.L_x_529:
        /* <DEDUP_REMOVED lines=13> */
.L_x_532:
[----:B------:R-:W-:Y:S05]  /*22b80*/  BSYNC B1 ;  /* 0x0000000000017941 */ /* 0x000fea0003800000 */
.L_x_531:
        /* <DEDUP_REMOVED lines=13> */
.L_x_534:
[----:B------:R-:W-:Y:S05]  /*22c60*/  BSYNC B1 ;  /* 0x0000000000017941 */ /* 0x000fea0003800000 */
.L_x_533:
        /* <DEDUP_REMOVED lines=13> */
.L_x_536:
[----:B------:R-:W-:Y:S05]  /*22d40*/  BSYNC B1 ;  /* 0x0000000000017941 */ /* 0x000fea0003800000 */
.L_x_535:
        /* <DEDUP_REMOVED lines=13> */
.L_x_538:
[----:B------:R-:W-:Y:S05]  /*22e20*/  BSYNC B1 ;  /* 0x0000000000017941 */ /* 0x000fea0003800000 */
.L_x_537:
        /* <DEDUP_REMOVED lines=13> */
.L_x_540:
[----:B------:R-:W-:Y:S05]  /*22f00*/  BSYNC B1 ;  /* 0x0000000000017941 */ /* 0x000fea0003800000 */
.L_x_539:
        /* <DEDUP_REMOVED lines=13> */
.L_x_542:
[----:B------:R-:W-:Y:S05]  /*22fe0*/  BSYNC B1 ;  /* 0x0000000000017941 */ /* 0x000fea0003800000 */
.L_x_541:
        /* <DEDUP_REMOVED lines=13> */
.L_x_544:
[----:B------:R-:W-:Y:S05]  /*230c0*/  BSYNC B1 ;  /* 0x0000000000017941 */ /* 0x000fea0003800000 */
.L_x_543:
        /* <DEDUP_REMOVED lines=13> */
.L_x_546:
[----:B------:R-:W-:Y:S05]  /*231a0*/  BSYNC B1 ;  /* 0x0000000000017941 */ /* 0x000fea0003800000 */
.L_x_545:
[----:B--234-:R-:W2:Y:S01]  /*231b0*/  LDL.LU R3, [R1+0x444] ;  /* 0x0004440001037983 */ /* 0x01cea20000300800 */
[----:B-----5:R-:W-:Y:S01]  /*231c0*/  LOP3.LUT R6, R6, 0xff, RZ, 0xc0, !PT ;  /* 0x000000ff06067812 */ /* 0x020fe200078ec0ff */
[----:B------:R-:W-:Y:S01]  /*231d0*/  BSSY B1, `(.L_x_547) ;  /* 0x000000b000017945 */ /* 0x000fe20003800000 */
[----:B------:R-:W-:Y:S02]  /*231e0*/  ISETP.LT.OR P3, PT, R0, 0xf9, !P2 ;  /* 0x000000f90000780c */ /* 0x000fe40005761670 */
[----:B------:R-:W-:Y:S02]  /*231f0*/  F2FP.F16.E4M3.UNPACK_B R6, R6 ;  /* 0x00000006ff06723e */ /* 0x000fe400020006ff */
[----:B------:R-:W-:-:S03]  /*23200*/  PRMT R2, RZ, 0x7610, R2 ;  /* 0x00007610ff027816 */ /* 0x000fc60000000002 */
[----:B------:R-:W-:-:S05]  /*23210*/  HADD2.F32 R6, -RZ, R6.H0_H0 ;  /* 0x20000006ff067230 */ /* 0x000fca0000004100 */
[----:B------:R-:W-:-:S04]  /*23220*/  FMUL R6, R6, UR21 ;  /* 0x0000001506067c20 */ /* 0x000fc80008400000 */
[----:B--2---:R-:W-:-:S05]  /*23230*/  FFMA R6, R3, UR20, R6 ;  /* 0x0000001403067c23 */ /* 0x004fca0008000006 */
[----:B------:R-:W-:-:S05]  /*23240*/  F2FP.SATFINITE.E4M3.F32.PACK_AB_MERGE_C R3, RZ, R6, RZ ;  /* 0x00000006ff03723e */ /* 0x000fca00048070ff */
[----:B------:R2:W-:Y:S01]  /*23250*/  @!P1 STG.E.U8 desc[UR14][R30.64+0xf9], R3 ;  /* 0x0000f9031e009986 */ /* 0x0005e2000c10110e */
[----:B------:R-:W-:Y:S05]  /*23260*/  @P3 BRA `(.L_x_548) ;  /* 0x0000000000043947 */ /* 0x000fea0003800000 */
[----:B------:R3:W5:Y:S02]  /*23270*/  LDG.E.U8 R2, desc[UR14][R4.64+0xf8] ;  /* 0x0000f80e04027981 */ /* 0x000764000c1e1100 */
.L_x_548:
[----:B------:R-:W-:Y:S05]  /*23280*/  BSYNC B1 ;  /* 0x0000000000017941 */ /* 0x000fea0003800000 */
.L_x_547:
[----:B--2---:R-:W2:Y:S01]  /*23290*/  LDL.LU R3, [R1+0x448] ;  /* 0x0004480001037983 */ /* 0x004ea20000300800 */
        /* <DEDUP_REMOVED lines=12> */
.L_x_550:
[----:B------:R-:W-:Y:S05]  /*23360*/  BSYNC B1 ;  /* 0x0000000000017941 */ /* 0x000fea0003800000 */
.L_x_549:
[----:B------:R-:W-:Y:S05]  /*23370*/  @P2 BRA `(.L_x_551) ;  /* 0x0000004800842947 */ /* 0x000fea0003800000 */
[----:B------:R-:W2:Y:S01]  /*23380*/  LDL.LU R2, [R1+0x44c] ;  /* 0x00044c0001027983 */ /* 0x000ea20000300800 */
[----:B-----5:R-:W-:-:S04]  /*23390*/  LOP3.LUT R0, R0, 0xff, RZ, 0xc0, !PT ;  /* 0x000000ff00007812 */ /* 0x020fc800078ec0ff */
[----:B------:R-:W-:-:S05]  /*233a0*/  F2FP.F16.E4M3.UNPACK_B R0, R0 ;  /* 0x00000000ff00723e */ /* 0x000fca00020006ff */
[----:B------:R-:W-:-:S05]  /*233b0*/  HADD2.F32 R0, -RZ, R0.H0_H0 ;  /* 0x20000000ff007230 */ /* 0x000fca0000004100 */
[----:B------:R-:W-:-:S04]  /*233c0*/  FMUL R0, R0, UR21 ;  /* 0x0000001500007c20 */ /* 0x000fc80008400000 */
[----:B--2---:R-:W-:-:S05]  /*233d0*/  FFMA R0, R2, UR20, R0 ;  /* 0x0000001402007c23 */ /* 0x004fca0008000000 */
[----:B------:R-:W-:-:S05]  /*233e0*/  F2FP.SATFINITE.E4M3.F32.PACK_AB_MERGE_C R3, RZ, R0, RZ ;  /* 0x00000000ff03723e */ /* 0x000fca00048070ff */
[----:B------:R2:W-:Y:S01]  /*233f0*/  STG.E.U8 desc[UR14][R28.64+0xf9], R3 ;  /* 0x0000f9031c007986 */ /* 0x0005e2000c10110e */
[----:B------:R-:W-:Y:S05]  /*23400*/  BRA `(.L_x_551) ;  /* 0x0000004800607947 */ /* 0x000fea0003800000 */
.L_x_38:
[----:B------:R-:W-:Y:S01]  /*23410*/  ISETP.GE.AND P1, PT, R34, 0x1, PT ;  /* 0x000000012200780c */ /* 0x000fe20003f26270 */
[----:B------:R-:W-:Y:S01]  /*23420*/  FMUL R3, R3, UR20 ;  /* 0x0000001403037c20 */ /* 0x000fe20008400000 */
[----:B------:R-:W2:Y:S02]  /*23430*/  LDL.LU R37, [R1+0x200] ;  /* 0x0002000001257983 */ /* 0x000ea40000300800 */
[----:B------:R-:W-:Y:S02]  /*23440*/  ISETP.LT.OR P2, PT, R0, 0x2, !P1 ;  /* 0x000000020000780c */ /* 0x000fe40004f41670 */
[----:B------:R-:W-:Y:S01]  /*23450*/  F2FP.SATFINITE.E4M3.F32.PACK_AB_MERGE_C R3, RZ, R3, RZ ;  /* 0x00000003ff03723e */ /* 0x000fe200048070ff */
[----:B-----5:R-:W-:Y:S01]  /*23460*/  FMUL R2, R2, UR20 ;  /* 0x0000001402027c20 */ /* 0x020fe20008400000 */
[----:B------:R-:W-:Y:S01]  /*23470*/  FMUL R4, R4, UR20 ;  /* 0x0000001404047c20 */ /* 0x000fe20008400000 */
[----:B------:R-:W-:Y:S01]  /*23480*/  FMUL R5, R5, UR20 ;  /* 0x0000001405057c20 */ /* 0x000fe20008400000 */
[----:B------:R-:W-:Y:S01]  /*23490*/  ISETP.LT.OR P5, PT, R0, 0x9, !P1 ;  /* 0x000000090000780c */ /* 0x000fe20004fa1670 */
[----:B------:R-:W-:Y:S01]  /*234a0*/  FMUL R6, R6, UR20 ;  /* 0x0000001406067c20 */ /* 0x000fe20008400000 */
[----:B------:R-:W-:Y:S01]  /*234b0*/  FMUL R7, R7, UR20 ;  /* 0x0000001407077c20 */ /* 0x000fe20008400000 */
[----:B------:R-:W-:Y:S01]  /*234c0*/  FMUL R8, R8, UR20 ;  /* 0x0000001408087c20 */ /* 0x000fe20008400000 */
[----:B------:R-:W-:Y:S01]  /*234d0*/  FMUL R9, R9, UR20 ;  /* 0x0000001409097c20 */ /* 0x000fe20008400000 */
[----:B------:R-:W-:Y:S01]  /*234e0*/  FMUL R10, R10, UR20 ;  /* 0x000000140a0a7c20 */ /* 0x000fe20008400000 */
[----:B------:R-:W-:Y:S01]  /*234f0*/  FMUL R11, R11, UR20 ;  /* 0x000000140b0b7c20 */ /* 0x000fe20008400000 */
[----:B------:R0:W-:Y:S01]  /*23500*/  @!P2 STG.E.U8 desc[UR14][R24.64+0x1], R3 ;  /* 0x000001031800a986 */ /* 0x0001e2000c10110e */
[----:B------:R-:W-:-:S02]  /*23510*/  ISETP.LT.OR P2, PT, R0, 0x1, !P1 ;  /* 0x000000010000780c */ /* 0x000fc40004f41670 */
[----:B------:R-:W-:Y:S01]  /*23520*/  F2FP.SATFINITE.E4M3.F32.PACK_AB_MERGE_C R2, RZ, R2, RZ ;  /* 0x00000002ff02723e */ /* 0x000fe200048070ff */
[----:B------:R-:W-:Y:S01]  /*23530*/  FMUL R12, R12, UR20 ;  /* 0x000000140c0c7c20 */ /* 0x000fe20008400000 */
        /* <DEDUP_REMOVED lines=9> */
[----:B------:R-:W-:Y:S01]  /*235d0*/  @!P2 STG.E.U8 desc[UR14][R24.64], R2 ;  /* 0x000000021800a986 */ /* 0x000fe2000c10110e */
[----:B------:R-:W-:Y:S01]  /*235e0*/  ISETP.GE.AND P2, PT, R34, 0x9, PT ;  /* 0x000000092200780c */ /* 0x000fe20003f46270 */
[----:B------:R-:W-:Y:S01]  /*235f0*/  FMUL R22, R22, UR20 ;  /* 0x0000001416167c20 */ /* 0x000fe20008400000 */
[----:B------:R-:W-:Y:S01]  /*23600*/  FMUL R23, R23, UR20 ;  /* 0x0000001417177c20 */ /* 0x000fe20008400000 */
[----:B------:R-:W-:Y:S01]  /*23610*/  FMUL R152, R152, UR20 ;  /* 0x0000001498987c20 */ /* 0x000fe20008400000 */
[----:B------:R-:W-:Y:S01]  /*23620*/  ISETP.LT.OR P3, PT, R0, 0x1, !P2 ;  /* 0x000000010000780c */ /* 0x000fe20005761670 */
[----:B------:R-:W-:Y:S01]  /*23630*/  FMUL R153, R153, UR20 ;  /* 0x0000001499997c20 */ /* 0x000fe20008400000 */
[----:B------:R-:W-:Y:S01]  /*23640*/  F2FP.SATFINITE.E4M3.F32.PACK_AB_MERGE_C R4, RZ, R4, RZ ;  /* 0x00000004ff04723e */ /* 0x000fe200048070ff */
[----:B------:R-:W-:Y:S01]  /*23650*/  FMUL R154, R154, UR20 ;  /* 0x000000149a9a7c20 */ /* 0x000fe20008400000 */
        /* <DEDUP_REMOVED lines=10> */
[----:B------:R-:W-:-:S02]  /*23700*/  ISETP.LT.OR P3, PT, R0, 0x2, !P2 ;  /* 0x000000020000780c */ /* 0x000fc40005761670 */
        /* <DEDUP_REMOVED lines=11> */
[----:B------:R3:W-:Y:S01]  /*237c0*/  @!P3 STG.E.U8 desc[UR14][R26.64+0x1], R5 ;  /* 0x000001051a00b986 */ /* 0x0007e2000c10110e */
[----:B------:R-:W-:-:S03]  /*237d0*/  ISETP.LT.OR P3, PT, R0, 0xa, !P1 ;  /* 0x0000000a0000780c */ /* 0x000fc60004f61670 */
[----:B------:R-:W-:Y:S01]  /*237e0*/  @!P5 STG.E.U8 desc[UR14][R24.64+0x8], R6 ;  /* 0x000008061800d986 */ /* 0x000fe2000c10110e */
[----:B------:R-:W-:Y:S02]  /*237f0*/  ISETP.LT.OR P5, PT, R0, 0x9, !P2 ;  /* 0x000000090000780c */ /* 0x000fe400057a1670 */
[----:B------:R-:W-:Y:S01]  /*23800*/  F2FP.SATFINITE.E4M3.F32.PACK_AB_MERGE_C R8, RZ, R8, RZ ;  /* 0x00000008ff08723e */ /* 0x000fe200048070ff */
[----:B------:R-:W4:Y:S01]  /*23810*/  LDL.LU R36, [R1+0x204] ;  /* 0x0002040001247983 */ /* 0x000f220000300800 */
[----:B------:R-:W-:Y:S02]  /*23820*/  F2FP.SATFINITE.E4M3.F32.PACK_AB_MERGE_C R9, RZ, R9, RZ ;  /* 0x00000009ff09723e */ /* 0x000fe400048070ff */
[----:B------:R-:W-:Y:S01]  /*23830*/  F2FP.SATFINITE.E4M3.F32.PACK_AB_MERGE_C R10, RZ, R10, RZ ;  /* 0x0000000aff0a723e */ /* 0x000fe200048070ff */
[----:B------:R-:W-:Y:S01]  /*23840*/  FMUL R172, R172, UR20 ;  /* 0x00000014acac7c20 */ /* 0x000fe20008400000 */
[----:B------:R-:W-:Y:S01]  /*23850*/  F2FP.SATFINITE.E4M3.F32.PACK_AB_MERGE_C R11, RZ, R11, RZ ;  /* 0x0000000bff0b723e */ /* 0x000fe200048070ff */
[----:B------:R-:W-:Y:S01]  /*23860*/  @!P3 STG.E.U8 desc[UR14][R24.64+0x9], R7 ;  /* 0x000009071800b986 */ /* 0x000fe2000c10110e */
[----:B------:R-:W-:-:S03]  /*23870*/  ISETP.LT.OR P3, PT, R0, 0xa, !P2 ;  /* 0x0000000a0000780c */ /* 0x000fc60005761670 */
[----:B------:R-:W-:Y:S01]  /*23880*/  @!P5 STG.E.U8 desc[UR14][R26.64+0x8], R8 ;  /* 0x000008081a00d986 */ /* 0x000fe2000c10110e */
[C---:B------:R-:W-:Y:S02]  /*23890*/  ISETP.LT.OR P5, PT, R0.reuse, 0x11, !P1 ;  /* 0x000000110000780c */ /* 0x040fe40004fa1670 */
        /* <DEDUP_REMOVED lines=14> */
[----:B------:R-:W4:Y:S04]  /*23980*/  LDL.LU R32, [R1+0x210] ;  /* 0x0002100001207983 */ /* 0x000f280000300800 */
[----:B------:R-:W-:Y:S01]  /*23990*/  @!P3 STG.E.U8 desc[UR14][R24.64+0x11], R11 ;  /* 0x0000110b1800b986 */ /* 0x000fe2000c10110e */
[----:B------:R-:W-:-:S03]  /*239a0*/  ISETP.LT.OR P3, PT, R0, 0x12, !P2 ;  /* 0x000000120000780c */ /* 0x000fc60005761670 */
[----:B------:R-:W-:Y:S01]  /*239b0*/  @!P5 STG.E.U8 desc[UR14][R26.64+0x10], R12 ;  /* 0x0000100c1a00d986 */ /* 0x000fe2000c10110e */
[----:B------:R-:W-:Y:S02]  /*239c0*/  ISETP.LT.OR P5, PT, R0, 0x19, !P1 ;  /* 0x000000190000780c */ /* 0x000fe40004fa1670 */
[----:B------:R-:W-:Y:S01]  /*239d0*/  F2FP.SATFINITE.E4M3.F32.PACK_AB_MERGE_C R19, RZ, R19, RZ ;  /* 0x00000013ff13723e */ /* 0x000fe200048070ff */
[----:B------:R-:W-:Y:S01]  /*239e0*/  FMUL R174, R174, UR20 ;  /* 0x00000014aeae7c20 */ /* 0x000fe20008400000 */
[----:B------:R-:W-:Y:S01]  /*239f0*/  F2FP.SATFINITE.E4M3.F32.PACK_AB_MERGE_C R20, RZ, R20, RZ ;  /* 0x00000014ff14723e */ /* 0x000fe200048070ff */
[----:B------:R-:W-:Y:S01]  /*23a00*/  FMUL R175, R175, UR20 ;  /* 0x00000014afaf7c20 */ /* 0x000fe20008400000 */
[----:B------:R-:W-:Y:S01]  /*23a10*/  F2FP.SATFINITE.E4M3.F32.PACK_AB_MERGE_C R21, RZ, R21, RZ ;  /* 0x00000015ff15723e */ /* 0x000fe200048070ff */
[----:B------:R-:W-:Y:S01]  /*23a20*/  FMUL R176, R176, UR20 ;  /* 0x00000014b0b07c20 */ /* 0x000fe20008400000 */
[C---:B------:R-:W-:Y:S01]  /*23a30*/  ISETP.LT.OR P6, PT, R0.reuse, 0x29, !P2 ;  /* 0x000000290000780c */ /* 0x040fe200057c1670 */
        /* <DEDUP_REMOVED lines=10> */
[----:B------:R-:W-:Y:S01]  /*23ae0*/  F2FP.SATFINITE.E4M3.F32.PACK_AB_MERGE_C R153, RZ, R153, RZ ;  /* 0x00000099ff99723e */ /* 0x000fe200048070ff */
        /* <DEDUP_REMOVED lines=37> */
[----:B0-----:R-:W-:Y:S01]  /*23d40*/  F2FP.SATFINITE.E4M3.F32.PACK_AB_MERGE_C R3, RZ, R166, RZ ;  /* 0x000000a6ff03723e */ /* 0x001fe200048070ff */
[----:B------:R-:W-:Y:S01]  /*23d50*/  FMUL R189, R189, UR20 ;  /* 0x00000014bdbd7c20 */ /* 0x000fe20008400000 */
[----:B------:R-:W-:Y:S01]  /*23d60*/  F2FP.SATFINITE.E4M3.F32.PACK_AB_MERGE_C R167, RZ, R167, RZ ;  /* 0x000000a7ffa7723e */ /* 0x000fe200048070ff */
[----:B------:R-:W-:Y:S01]  /*23d70*/  FMUL R190, R190, UR20 ;  /* 0x00000014bebe7c20 */ /* 0x000fe20008400000 */
[----:B---3--:R-:W-:Y:S01]  /*23d80*/  F2FP.SATFINITE.E4M3.F32.PACK_AB_MERGE_C R5, RZ, R168, RZ ;  /* 0x000000a8ff05723e */ /* 0x008fe200048070ff */
[----:B------:R-:W-:Y:S01]  /*23d90*/  FMUL R191, R191, UR20 ;  /* 0x00000014bfbf7c20 */ /* 0x000fe20008400000 */
[----:B------:R-:W-:Y:S01]  /*23da0*/  F2FP.SATFINITE.E4M3.F32.PACK_AB_MERGE_C R169, RZ, R169, RZ ;  /* 0x000000a9ffa9723e */ /* 0x000fe200048070ff */
[----:B------:R-:W-:Y:S01]  /*23db0*/  @!P3 STG.E.U8 desc[UR14][R24.64+0x29], R23 ;  /* 0x000029171800b986 */ /* 0x000fe2000c10110e */
[----:B------:R-:W-:-:S03]  /*23dc0*/  ISETP.LT.OR P3, PT, R0, 0x31, !P1 ;  /* 0x000000310000780c */ /* 0x000fc60004f61670 */
[----:B------:R-:W-:Y:S01]  /*23dd0*/  @!P6 STG.E.U8 desc[UR14][R26.64+0x28], R152 ;  /* 0x000028981a00e986 */ /* 0x000fe2000c10110e */
[----:B------:R-:W-:-:S03]  /*23de0*/  ISETP.LT.OR P6, PT, R0, 0x32, !P1 ;  /* 0x000000320000780c */ /* 0x000fc60004fc1670 */
[----:B------:R-:W-:Y:S01]  /*23df0*/  @!P5 STG.E.U8 desc[UR14][R26.64+0x29], R153 ;  /* 0x000029991a00d986 */ /* 0x000fe2000c10110e */
[----:B------:R-:W-:Y:S02]  /*23e00*/  ISETP.LT.OR P5, PT, R0, 0x31, !P2 ;  /* 0x000000310000780c */ /* 0x000fe400057a1670 */
[----:B------:R-:W-:Y:S01]  /*23e10*/  F2FP.SATFINITE.E4M3.F32.PACK_AB_MERGE_C R171, RZ, R171, RZ ;  /* 0x000000abffab723e */ /* 0x000fe200048070ff */
[----:B------:R-:W-:Y:S01]  /*23e20*/  FMUL R192, R192, UR20 ;  /* 0x00000014c0c07c20 */ /* 0x000fe20008400000 */
[----:B------:R-:W-:Y:S01]  /*23e30*/  F2FP.SATFINITE.E4M3.F32.PACK_AB_MERGE_C R173, RZ, R173, RZ ;  /* 0x000000adffad723e */ /* 0x000fe200048070ff */
[----:B------:R-:W-:Y:S01]  /*23e40*/  @!P3 STG.E.U8 desc[UR14][R24.64+0x30], R154 ;  /* 0x0000309a1800b986 */ /* 0x000fe2000c10110e */
[----:B------:R-:W-:-:S03]  /*23e50*/  ISETP.LT.OR P3, PT, R0, 0x32, !P2 ;  /* 0x000000320000780c */ /* 0x000fc60005761670 */
[----:B------:R-:W-:Y:S01]  /*23e60*/  @!P6 STG.E.U8 desc[UR14][R24.64+0x31], R155 ;  /* 0x0000319b1800e986 */ /* 0x000fe2000c10110e */
[----:B------:R-:W-:-:S03]  /*23e70*/  ISETP.LT.OR P6, PT, R0, 0x39, !P1 ;  /* 0x000000390000780c */ /* 0x000fc60004fc1670 */
[----:B------:R-:W-:Y:S01]  /*23e80*/  @!P5 STG.E.U8 desc[UR14][R26.64+0x30], R156 ;  /* 0x0000309c1a00d986 */ /* 0x000fe2000c10110e */
[----:B------:R-:W-:Y:S01]  /*23e90*/  ISETP.LT.OR P5, PT, R0, 0x3a, !P1 ;  /* 0x0000003a0000780c */ /* 0x000fe20004fa1670 */
[----:B------:R-:W-:Y:S01]  /*23ea0*/  FMUL R193, R193, UR20 ;  /* 0x00000014c1c17c20 */ /* 0x000fe20008400000 */
[----:B------:R-:W-:Y:S01]  /*23eb0*/  FMUL R194, R194, UR20 ;  /* 0x00000014c2c27c20 */ /* 0x000fe20008400000 */
[----:B------:R-:W-:Y:S01]  /*23ec0*/  FMUL R195, R195, UR20 ;  /* 0x00000014c3c37c20 */ /* 0x000fe20008400000 */
[----:B------:R-:W-:Y:S01]  /*23ed0*/  FMUL R196, R196, UR20 ;  /* 0x00000014c4c47c20 */ /* 0x000fe20008400000 */
        /* <DEDUP_REMOVED lines=30> */
[----:B------:R0:W-:Y:S01]  /*240c0*/  @!P3 STG.E.U8 desc[UR14][R24.64+0x48], R3 ;  /* 0x000048031800b986 */ /* 0x0001e2000c10110e */
[----:B------:R-:W-:-:S03]  /*240d0*/  ISETP.LT.OR P3, PT, R0, 0x4a, !P2 ;  /* 0x0000004a0000780c */ /* 0x000fc60005761670 */
[----:B------:R-:W-:Y:S01]  /*240e0*/  @!P6 STG.E.U8 desc[UR14][R24.64+0x49], R167 ;  /* 0x000049a71800e986 */ /* 0x000fe2000c10110e */
[----:B------:R-:W-:-:S03]  /*240f0*/  ISETP.LT.OR P6, PT, R0, 0x51, !P1 ;  /* 0x000000510000780c */ /* 0x000fc60004fc1670 */
[----:B------:R3:W-:Y:S01]  /*24100*/  @!P5 STG.E.U8 desc[UR14][R26.64+0x48], R5 ;  /* 0x000048051a00d986 */ /* 0x0007e2000c10110e */
[C---:B------:R-:W-:Y:S02]  /*24110*/  ISETP.LT.OR P5, PT, R0.reuse, 0x52, !P1 ;  /* 0x000000520000780c */ /* 0x040fe40004fa1670 */
[----:B0-----:R-:W-:Y:S01]  /*24120*/  F2FP.SATFINITE.E4M3.F32.PACK_AB_MERGE_C R3, RZ, R170, RZ ;  /* 0x000000aaff03723e */ /* 0x001fe200048070ff */
[----:B------:R-:W-:Y:S02]  /*24130*/  FMUL R209, R209, UR20 ;  /* 0x00000014d1d17c20 */ /* 0x000fe40008400000 */
[----:B------:R-:W-:Y:S01]  /*24140*/  @!P3 STG.E.U8 desc[UR14][R26.64+0x49], R169 ;  /* 0x000049a91a00b986 */ /* 0x000fe2000c10110e */
[----:B------:R-:W-:-:S03]  /*24150*/  ISETP.LT.OR P3, PT, R0, 0x51, !P2 ;  /* 0x000000510000780c */ /* 0x000fc60005761670 */
[----:B------:R0:W-:Y:S01]  /*24160*/  @!P6 STG.E.U8 desc[UR14][R24.64+0x50], R3 ;  /* 0x000050031800e986 */ /* 0x0001e2000c10110e */
[C---:B------:R-:W-:Y:S02]  /*24170*/  ISETP.LT.OR P6, PT, R0.reuse, 0x52, !P2 ;  /* 0x000000520000780c */ /* 0x040fe400057c1670 */
[----:B---3--:R-:W-:Y:S01]  /*24180*/  F2FP.SATFINITE.E4M3.F32.PACK_AB_MERGE_C R5, RZ, R172, RZ ;  /* 0x000000acff05723e */ /* 0x008fe200048070ff */
        /* <DEDUP_REMOVED lines=10> */
[----:B0-----:R-:W-:Y:S01]  /*24230*/  F2FP.SATFINITE.E4M3.F32.PACK_AB_MERGE_C R3, RZ, R174, RZ ;  /* 0x000000aeff03723e */ /* 0x001fe200048070ff */
[----:B------:R-:W-:Y:S01]  /*24240*/  FMUL R214, R214, UR20 ;  /* 0x00000014d6d67c20 */ /* 0x000fe20008400000 */
[----:B------:R-:W-:Y:S01]  /*24250*/  F2FP.SATFINITE.E4M3.F32.PACK_AB_MERGE_C R175, RZ, R175, RZ ;  /* 0x000000afffaf723e */ /* 0x000fe200048070ff */
[----:B------:R-:W-:Y:S01]  /*24260*/  FMUL R215, R215, UR20 ;  /* 0x00000014d7d77c20 */ /* 0x000fe20008400000 */
[----:B------:R-:W-:Y:S01]  /*24270*/  FMUL R216, R216, UR20 ;  /* 0x00000014d8d87c20 */ /* 0x000fe20008400000 */
[----:B------:R0:W-:Y:S01]  /*24280*/  @!P5 STG.E.U8 desc[UR14][R24.64+0x58], R3 ;  /* 0x000058031800d986 */ /* 0x0001e2000c10110e */
[C---:B------:R-:W-:Y:S02]  /*24290*/  ISETP.LT.OR P5, PT, R0.reuse, 0x5a, !P2 ;  /* 0x0000005a0000780c */ /* 0x040fe400057a1670 */
[----:B---3--:R-:W-:Y:S01]  /*242a0*/  F2FP.SATFINITE.E4M3.F32.PACK_AB_MERGE_C R5, RZ, R176, RZ ;  /* 0x000000b0ff05723e */ /* 0x008fe200048070ff */
[----:B------:R-:W-:Y:S01]  /*242b0*/  @!P3 STG.E.U8 desc[UR14][R24.64+0x59], R175 ;  /* 0x000059af1800b986 */ /* 0x000fe2000c10110e */
[----:B------:R-:W-:-:S03]  /*242c0*/  ISETP.LT.OR P3, PT, R0, 0x61, !P1 ;  /* 0x000000610000780c */ /* 0x000fc60004f61670 */
[----:B------:R3:W-:Y:S01]  /*242d0*/  @!P6 STG.E.U8 desc[UR14][R26.64+0x58], R5 ;  /* 0x000058051a00e986 */ /* 0x0007e2000c10110e */
[----:B------:R-:W-:Y:S02]  /*242e0*/  ISETP.LT.OR P6, PT, R0, 0x62, !P1 ;  /* 0x000000620000780c */ /* 0x000fe40004fc1670 */
[----:B------:R-:W-:Y:S01]  /*242f0*/  F2FP.SATFINITE.E4M3.F32.PACK_AB_MERGE_C R177, RZ, R177, RZ ;  /* 0x000000b1ffb1723e */ /* 0x000fe200048070ff */
[----:B------:R-:W-:Y:S01]  /*24300*/  FMUL R217, R217, UR20 ;  /* 0x00000014d9d97c20 */ /* 0x000fe20008400000 */
[----:B0-----:R-:W-:Y:S01]  /*24310*/  F2FP.SATFINITE.E4M3.F32.PACK_AB_MERGE_C R3, RZ, R178, RZ ;  /* 0x000000b2ff03723e */ /* 0x001fe200048070ff */
[----:B------:R-:W-:Y:S01]  /*24320*/  FMUL R218, R218, UR20 ;  /* 0x00000014dada7c20 */ /* 0x000fe20008400000 */
[----:B------:R-:W-:Y:S01]  /*24330*/  F2FP.SATFINITE.E4M3.F32.PACK_AB_MERGE_C R179, RZ, R179, RZ ;  /* 0x000000b3ffb3723e */ /* 0x000fe200048070ff */
[----:B------:R-:W-:Y:S01]  /*24340*/  @!P5 STG.E.U8 desc[UR14][R26.64+0x59], R177 ;  /* 0x000059b11a00d986 */ /* 0x000fe2000c10110e */
[----:B------:R-:W-:-:S03]  /*24350*/  ISETP.LT.OR P5, PT, R0, 0x61, !P2 ;  /* 0x000000610000780c */ /* 0x000fc600057a1670 */
[----:B------:R0:W-:Y:S01]  /*24360*/  @!P3 STG.E.U8 desc[UR14][R24.64+0x60], R3 ;  /* 0x000060031800b986 */ /* 0x0001e2000c10110e */
[----:B------:R-:W-:-:S03]  /*24370*/  ISETP.LT.OR P3, PT, R0, 0x62, !P2 ;  /* 0x000000620000780c */ /* 0x000fc60005761670 */
[----:B------:R-:W-:Y:S01]  /*24380*/  @!P6 STG.E.U8 desc[UR14][R24.64+0x61], R179 ;  /* 0x000061b31800e986 */ /* 0x000fe2000c10110e */
[----:B------:R-:W-:Y:S02]  /*24390*/  ISETP.LT.OR P6, PT, R0, 0x69, !P1 ;  /* 0x000000690000780c */ /* 0x000fe40004fc1670 */
[----:B---3--:R-:W-:Y:S01]  /*243a0*/  F2FP.SATFINITE.E4M3.F32.PACK_AB_MERGE_C R5, RZ, R180, RZ ;  /* 0x000000b4ff05723e */ /* 0x008fe200048070ff */
[----:B------:R-:W-:Y:S01]  /*243b0*/  FMUL R219, R219, UR20 ;  /* 0x00000014dbdb7c20 */ /* 0x000fe20008400000 */
[----:B------:R-:W-:Y:S01]  /*243c0*/  F2FP.SATFINITE.E4M3.F32.PACK_AB_MERGE_C R181, RZ, R181, RZ ;  /* 0x000000b5ffb5723e */ /* 0x000fe200048070ff */
[----:B------:R-:W-:Y:S01]  /*243d0*/  FMUL R220, R220, UR20 ;  /* 0x00000014dcdc7c20 */ /* 0x000fe20008400000 */
[----:B------:R-:W-:Y:S01]  /*243e0*/  FMUL R221, R221, UR20 ;  /* 0x00000014dddd7c20 */ /* 0x000fe20008400000 */
[----:B------:R3:W-:Y:S01]  /*243f0*/  @!P5 STG.E.U8 desc[UR14][R26.64+0x60], R5 ;  /* 0x000060051a00d986 */ /* 0x0007e2000c10110e */
[C---:B------:R-:W-:Y:S02]  /*24400*/  ISETP.LT.OR P5, PT, R0.reuse, 0x6a, !P1 ;  /* 0x0000006a0000780c */ /* 0x040fe40004fa1670 */
[----:B0-----:R-:W-:Y:S01]  /*24410*/  F2FP.SATFINITE.E4M3.F32.PACK_AB_MERGE_C R3, RZ, R182, RZ ;  /* 0x000000b6ff03723e */ /* 0x001fe200048070ff */
[----:B------:R-:W-:Y:S01]  /*24420*/  @!P3 STG.E.U8 desc[UR14][R26.64+0x61], R181 ;  /* 0x000061b51a00b986 */ /* 0x000fe2000c10110e */
[----:B------:R-:W-:-:S03]  /*24430*/  ISETP.LT.OR P3, PT, R0, 0x69, !P2 ;  /* 0x000000690000780c */ /* 0x000fc60005761670 */
[----:B------:R0:W-:Y:S01]  /*24440*/  @!P6 STG.E.U8 desc[UR14][R24.64+0x68], R3 ;  /* 0x000068031800e986 */ /* 0x0001e2000c10110e */
[----:B------:R-:W-:Y:S02]  /*24450*/  ISETP.LT.OR P6, PT, R0, 0x6a, !P2 ;  /* 0x0000006a0000780c */ /* 0x000fe400057c1670 */
[----:B------:R-:W-:Y:S01]  /*24460*/  F2FP.SATFINITE.E4M3.F32.PACK_AB_MERGE_C R183, RZ, R183, RZ ;  /* 0x000000b7ffb7723e */ /* 0x000fe200048070ff */
[----:B------:R-:W-:Y:S01]  /*24470*/  FMUL R222, R222, UR20 ;  /* 0x00000014dede7c20 */ /* 0x000fe20008400000 */
[----:B---3--:R-:W-:Y:S01]  /*24480*/  F2FP.SATFINITE.E4M3.F32.PACK_AB_MERGE_C R5, RZ, R184, RZ ;  /* 0x000000b8ff05723e */ /* 0x008fe200048070ff */
        /* <DEDUP_REMOVED lines=57> */
[----:B------:R-:W4:Y:S01]  /*24820*/  LDL.LU R39, [R1+0x214] ;  /* 0x0002140001277983 */ /* 0x000f220000300800 */
[----:B---3--:R-:W-:-:S03]  /*24830*/  F2FP.SATFINITE.E4M3.F32.PACK_AB_MERGE_C R5, RZ, R200, RZ ;  /* 0x000000c8ff05723e */ /* 0x008fc600048070ff */
[----:B------:R0:W-:Y:S01]  /*24840*/  @!P5 STG.E.U8 desc[UR14][R24.64+0x88], R3 ;  /* 0x000088031800d986 */ /* 0x0001e2000c10110e */
[----:B------:R-:W-:-:S03]  /*24850*/  ISETP.LT.OR P5, PT, R0, 0x8a, !P2 ;  /* 0x0000008a0000780c */ /* 0x000fc600057a1670 */
[----:B------:R-:W-:Y:S01]  /*24860*/  @!P3 STG.E.U8 desc[UR14][R24.64+0x89], R199 ;  /* 0x000089c71800b986 */ /* 0x000fe2000c10110e */
[----:B------:R-:W-:-:S03]  /*24870*/  ISETP.LT.OR P3, PT, R0, 0x91, !P1 ;  /* 0x000000910000780c */ /* 0x000fc60004f61670 */
[----:B------:R3:W-:Y:S01]  /*24880*/  @!P6 STG.E.U8 desc[UR14][R26.64+0x88], R5 ;  /* 0x000088051a00e986 */ /* 0x0007e2000c10110e */
[----:B------:R-:W-:Y:S02]  /*24890*/  ISETP.LT.OR P6, PT, R0, 0x92, !P1 ;  /* 0x000000920000780c */ /* 0x000fe40004fc1670 */
[----:B------:R-:W-:Y:S01]  /*248a0*/  F2FP.SATFINITE.E4M3.F32.PACK_AB_MERGE_C R201, RZ, R201, RZ ;  /* 0x000000c9ffc9723e */ /* 0x000fe200048070ff */
[----:B------:R-:W-:Y:S01]  /*248b0*/  FMUL R235, R235, UR20 ;  /* 0x00000014ebeb7c20 */ /* 0x000fe20008400000 */
[----:B0-----:R-:W-:Y:S01]  /*248c0*/  F2FP.SATFINITE.E4M3.F32.PACK_AB_MERGE_C R3, RZ, R202, RZ ;  /* 0x000000caff03723e */ /* 0x001fe200048070ff */
[----:B------:R-:W4:Y:S01]  /*248d0*/  LDL.LU R38, [R1+0x218] ;  /* 0x0002180001267983 */ /* 0x000f220000300800 */
[----:B------:R-:W-:Y:S01]  /*248e0*/  F2FP.SATFINITE.E4M3.F32.PACK_AB_MERGE_C R203, RZ, R203, RZ ;  /* 0x000000cbffcb723e */ /* 0x000fe200048070ff */
[----:B------:R-:W-:Y:S01]  /*248f0*/  FMUL R236, R236, UR20 ;  /* 0x00000014ecec7c20 */ /* 0x000fe20008400000 */
[----:B------:R-:W-:Y:S01]  /*24900*/  F2FP.SATFINITE.E4M3.F32.PACK_AB_MERGE_C R205, RZ, R205, RZ ;  /* 0x000000cdffcd723e */ /* 0x000fe200048070ff */
[----:B------:R-:W-:Y:S01]  /*24910*/  @!P5 STG.E.U8 desc[UR14][R26.64+0x89], R201 ;  /* 0x000089c91a00d986 */ /* 0x000fe2000c10110e */
[C---:B------:R-:W-:Y:S01]  /*24920*/  ISETP.LT.OR P5, PT, R0.reuse, 0x91, !P2 ;  /* 0x000000910000780c */ /* 0x040fe200057a1670 */
[----:B--2---:R-:W-:Y:S01]  /*24930*/  FMUL R2, R37, UR20 ;  /* 0x0000001425027c20 */ /* 0x004fe20008400000 */
[----:B---3--:R-:W-:Y:S01]  /*24940*/  F2FP.SATFINITE.E4M3.F32.PACK_AB_MERGE_C R5, RZ, R204, RZ ;  /* 0x000000ccff05723e */ /* 0x008fe200048070ff */
[----:B------:R0:W-:Y:S01]  /*24950*/  @!P3 STG.E.U8 desc[UR14][R24.64+0x90], R3 ;  /* 0x000090031800b986 */ /* 0x0001e2000c10110e */
[C---:B------:R-:W-:Y:S01]  /*24960*/  ISETP.LT.OR P3, PT, R0.reuse, 0x92, !P2 ;  /* 0x000000920000780c */ /* 0x040fe20005761670 */
[----:B------:R-:W-:Y:S01]  /*24970*/  FMUL R237, R237, UR20 ;  /* 0x00000014eded7c20 */ /* 0x000fe20008400000 */
[----:B------:R-:W-:Y:S01]  /*24980*/  F2FP.SATFINITE.E4M3.F32.PACK_AB_MERGE_C R207, RZ, R207, RZ ;  /* 0x000000cfffcf723e */ /* 0x000fe200048070ff */
[----:B------:R-:W-:Y:S01]  /*24990*/  @!P6 STG.E.U8 desc[UR14][R24.64+0x91], R203 ;  /* 0x000091cb1800e986 */ /* 0x000fe2000c10110e */
[----:B------:R-:W-:-:S02]  /*249a0*/  ISETP.LT.OR P6, PT, R0, 0x99, !P1 ;  /* 0x000000990000780c */ /* 0x000fc40004fc1670 */
[----:B------:R-:W-:Y:S01]  /*249b0*/  F2FP.SATFINITE.E4M3.F32.PACK_AB_MERGE_C R209, RZ, R209, RZ ;  /* 0x000000d1ffd1723e */ /* 0x000fe200048070ff */
[----:B------:R-:W2:Y:S01]  /*249c0*/  LDL.LU R37, [R1+0x21c] ;  /* 0x00021c0001257983 */ /* 0x000ea20000300800 */
[----:B------:R-:W-:Y:S02]  /*249d0*/  F2FP.SATFINITE.E4M3.F32.PACK_AB_MERGE_C R211, RZ, R211, RZ ;  /* 0x000000d3ffd3723e */ /* 0x000fe400048070ff */
[----:B------:R-:W-:Y:S01]  /*249e0*/  F2FP.SATFINITE.E4M3.F32.PACK_AB_MERGE_C R213, RZ, R213, RZ ;  /* 0x000000d5ffd5723e */ /* 0x000fe200048070ff */
[----:B------:R3:W-:Y:S01]  /*249f0*/  @!P5 STG.E.U8 desc[UR14][R26.64+0x90], R5 ;  /* 0x000090051a00d986 */ /* 0x0007e2000c10110e */
[C---:B------:R-:W-:Y:S02]  /*24a00*/  ISETP.LT.OR P5, PT, R0.reuse, 0x9a, !P1 ;  /* 0x0000009a0000780c */ /* 0x040fe40004fa1670 */
[----:B0-----:R-:W-:Y:S01]  /*24a10*/  F2FP.SATFINITE.E4M3.F32.PACK_AB_MERGE_C R3, RZ, R206, RZ ;  /* 0x000000ceff03723e */ /* 0x001fe200048070ff */
[----:B------:R-:W-:Y:S01]  /*24a20*/  @!P3 STG.E.U8 desc[UR14][R26.64+0x91], R205 ;  /* 0x000091cd1a00b986 */ /* 0x000fe2000c10110e */
[----:B------:R-:W-:-:S02]  /*24a30*/  ISETP.LT.OR P3, PT, R0, 0x99, !P2 ;  /* 0x000000990000780c */ /* 0x000fc40005761670 */
[----:B------:R-:W-:Y:S01]  /*24a40*/  F2FP.SATFINITE.E4M3.F32.PACK_AB_MERGE_C R215, RZ, R215, RZ ;  /* 0x000000d7ffd7723e */ /* 0x000fe200048070ff */
[----:B------:R0:W-:Y:S01]  /*24a50*/  @!P6 STG.E.U8 desc[UR14][R24.64+0x98], R3 ;  /* 0x000098031800e986 */ /* 0x0001e2000c10110e */
[C---:B------:R-:W-:Y:S02]  /*24a60*/  ISETP.LT.OR P6, PT, R0.reuse, 0x9a, !P2 ;  /* 0x0000009a0000780c */ /* 0x040fe400057c1670 */
[----:B------:R-:W-:Y:S02]  /*24a70*/  F2FP.SATFINITE.E4M3.F32.PACK_AB_MERGE_C R217, RZ, R217, RZ ;  /* 0x000000d9ffd9723e */ /* 0x000fe400048070ff */
[----:B---3--:R-:W-:Y:S01]  /*24a80*/  F2FP.SATFINITE.E4M3.F32.PACK_AB_MERGE_C R5, RZ, R208, RZ ;  /* 0x000000d0ff05723e */ /* 0x008fe200048070ff */
[----:B------:R-:W-:Y:S01]  /*24a90*/  @!P5 STG.E.U8 desc[UR14][R24.64+0x99], R207 ;  /* 0x000099cf1800d986 */ /* 0x000fe2000c10110e */
[C---:B------:R-:W-:Y:S02]  /*24aa0*/  ISETP.LT.OR P5, PT, R0.reuse, 0xa1, !P1 ;  /* 0x000000a10000780c */ /* 0x040fe40004fa1670 */
[----:B------:R-:W-:Y:S01]  /*24ab0*/  F2FP.SATFINITE.E4M3.F32.PACK_AB_MERGE_C R219, RZ, R219, RZ ;  /* 0x000000dbffdb723e */ /* 0x000fe200048070ff */
[----:B------:R3:W-:Y:S01]  /*24ac0*/  @!P3 STG.E.U8 desc[UR14][R26.64+0x98], R5 ;  /* 0x000098051a00b986 */ /* 0x0007e2000c10110e */
[----:B------:R-:W-:-:S02]  /*24ad0*/  ISETP.LT.OR P3, PT, R0, 0xa2, !P1 ;  /* 0x000000a20000780c */ /* 0x000fc40004f61670 */
[----:B0-----:R-:W-:Y:S01]  /*24ae0*/  F2FP.SATFINITE.E4M3.F32.PACK_AB_MERGE_C R3, RZ, R210, RZ ;  /* 0x000000d2ff03723e */ /* 0x001fe200048070ff */
[----:B------:R-:W-:Y:S01]  /*24af0*/  @!P6 STG.E.U8 desc[UR14][R26.64+0x99], R209 ;  /* 0x000099d11a00e986 */ /* 0x000fe2000c10110e */
[C---:B------:R-:W-:Y:S02]  /*24b00*/  ISETP.LT.OR P6, PT, R0.reuse, 0xa1, !P2 ;  /* 0x000000a10000780c */ /* 0x040fe400057c1670 */
[----:B------:R-:W-:Y:S02]  /*24b10*/  F2FP.SATFINITE.E4M3.F32.PACK_AB_MERGE_C R221, RZ, R221, RZ ;  /* 0x000000ddffdd723e */ /* 0x000fe400048070ff */
[----:B------:R-:W-:Y:S01]  /*24b20*/  F2FP.SATFINITE.E4M3.F32.PACK_AB_MERGE_C R223, RZ, R223, RZ ;  /* 0x000000dfffdf723e */ /* 0x000fe200048070ff */
[----:B------:R0:W-:Y:S01]  /*24b30*/  @!P5 STG.E.U8 desc[UR14][R24.64+0xa0], R3 ;  /* 0x0000a0031800d986 */ /* 0x0001e2000c10110e */
[C---:B------:R-:W-:Y:S02]  /*24b40*/  ISETP.LT.OR P5, PT, R0.reuse, 0xa2, !P2 ;  /* 0x000000a20000780c */ /* 0x040fe400057a1670 */
[----:B---3--:R-:W-:Y:S01]  /*24b50*/  F2FP.SATFINITE.E4M3.F32.PACK_AB_MERGE_C R5, RZ, R212, RZ ;  /* 0x000000d4ff05723e */ /* 0x008fe200048070ff */
[----:B------:R-:W-:Y:S01]  /*24b60*/  @!P3 STG.E.U8 desc[UR14][R24.64+0xa1], R211 ;  /* 0x0000a1d31800b986 */ /* 0x000fe2000c10110e */
[----:B------:R-:W-:-:S02]  /*24b70*/  ISETP.LT.OR P3, PT, R0, 0xa9, !P1 ;  /* 0x000000a90000780c */ /* 0x000fc40004f61670 */
[----:B------:R-:W-:Y:S01]  /*24b80*/  F2FP.SATFINITE.E4M3.F32.PACK_AB_MERGE_C R225, RZ, R225, RZ ;  /* 0x000000e1ffe1723e */ /* 0x000fe200048070ff */
[----:B------:R3:W-:Y:S01]  /*24b90*/  @!P6 STG.E.U8 desc[UR14][R26.64+0xa0], R5 ;  /* 0x0000a0051a00e986 */ /* 0x0007e2000c10110e */
[C---:B------:R-:W-:Y:S02]  /*24ba0*/  ISETP.LT.OR P6, PT, R0.reuse, 0xaa, !P1 ;  /* 0x000000aa0000780c */ /* 0x040fe40004fc1670 */
[----:B------:R-:W-:Y:S02]  /*24bb0*/  F2FP.SATFINITE.E4M3.F32.PACK_AB_MERGE_C R227, RZ, R227, RZ ;  /* 0x000000e3ffe3723e */ /* 0x000fe400048070ff */
[----:B0-----:R-:W-:Y:S01]  /*24bc0*/  F2FP.SATFINITE.E4M3.F32.PACK_AB_MERGE_C R3, RZ, R214, RZ ;  /* 0x000000d6ff03723e */ /* 0x001fe200048070ff */
[----:B------:R-:W-:Y:S01]  /*24bd0*/  @!P5 STG.E.U8 desc[UR14][R26.64+0xa1], R213 ;  /* 0x0000a1d51a00d986 */ /* 0x000fe2000c10110e */
[C---:B------:R-:W-:Y:S02]  /*24be0*/  ISETP.LT.OR P5, PT, R0.reuse, 0xa9, !P2 ;  /* 0x000000a90000780c */ /* 0x040fe400057a1670 */
[----:B------:R-:W-:Y:S01]  /*24bf0*/  F2FP.SATFINITE.E4M3.F32.PACK_AB_MERGE_C R229, RZ, R229, RZ ;  /* 0x000000e5ffe5723e */ /* 0x000fe200048070ff */
[----:B------:R0:W-:Y:S01]  /*24c00*/  @!P3 STG.E.U8 desc[UR14][R24.64+0xa8], R3 ;  /* 0x0000a8031800b986 */ /* 0x0001e2000c10110e */
[----:B------:R-:W-:-:S02]  /*24c10*/  ISETP.LT.OR P3, PT, R0, 0xaa, !P2 ;  /* 0x000000aa0000780c */ /* 0x000fc40005761670 */
[----:B---3--:R-:W-:Y:S01]  /*24c20*/  F2FP.SATFINITE.E4M3.F32.PACK_AB_MERGE_C R5, RZ, R216, RZ ;  /* 0x000000d8ff05723e */ /* 0x008fe200048070ff */
[----:B------:R-:W-:Y:S01]  /*24c30*/  @!P6 STG.E.U8 desc[UR14][R24.64+0xa9], R215 ;  /* 0x0000a9d71800e986 */ /* 0x000fe2000c10110e */
[C---:B------:R-:W-:Y:S02]  /*24c40*/  ISETP.LT.OR P6, PT, R0.reuse, 0xb1, !P1 ;  /* 0x000000b10000780c */ /* 0x040fe40004fc1670 */
        /* <DEDUP_REMOVED lines=19> */
[----:B------:R-:W-:-:S05]  /*24d80*/  ISETP.LT.OR P6, PT, R0, 0xb9, !P2 ;  /* 0x000000b90000780c */ /* 0x000fca00057c1670 */
[----:B------:R0:W-:Y:S01]  /*24d90*/  @!P5 STG.E.U8 desc[UR14][R24.64+0xb8], R3 ;  /* 0x0000b8031800d986 */ /* 0x0001e2000c10110e */
[C---:B------:R-:W-:Y:S02]  /*24da0*/  ISETP.LT.OR P5, PT, R0.reuse, 0xba, !P2 ;  /* 0x000000ba0000780c */ /* 0x040fe400057a1670 */
[----:B---3--:R-:W-:Y:S01]  /*24db0*/  F2FP.SATFINITE.E4M3.F32.PACK_AB_MERGE_C R5, RZ, R224, RZ ;  /* 0x000000e0ff05723e */ /* 0x008fe200048070ff */
[----:B------:R-:W-:Y:S01]  /*24dc0*/  @!P3 STG.E.U8 desc[UR14][R24.64+0xb9], R223 ;  /* 0x0000b9df1800b986 */ /* 0x000fe2000c10110e */
[----:B------:R-:W-:-:S03]  /*24dd0*/  ISETP.LT.OR P3, PT, R0, 0xc1, !P1 ;  /* 0x000000c10000780c */ /* 0x000fc60004f61670 */
[----:B------:R3:W-:Y:S01]  /*24de0*/  @!P6 STG.E.U8 desc[UR14][R26.64+0xb8], R5 ;  /* 0x0000b8051a00e986 */ /* 0x0007e2000c10110e */
[----:B------:R-:W-:Y:S02]  /*24df0*/  ISETP.LT.OR P6, PT, R0, 0xc2, !P1 ;  /* 0x000000c20000780c */ /* 0x000fe40004fc1670 */
[----:B0-----:R-:W-:-:S03]  /*24e00*/  F2FP.SATFINITE.E4M3.F32.PACK_AB_MERGE_C R3, RZ, R226, RZ ;  /* 0x000000e2ff03723e */ /* 0x001fc600048070ff */
[----:B------:R-:W-:Y:S01]  /*24e10*/  @!P5 STG.E.U8 desc[UR14][R26.64+0xb9], R225 ;  /* 0x0000b9e11a00d986 */ /* 0x000fe2000c10110e */
[----:B------:R-:W-:-:S03]  /*24e20*/  ISETP.LT.OR P5, PT, R0, 0xc1, !P2 ;  /* 0x000000c10000780c */ /* 0x000fc600057a1670 */
[----:B------:R0:W-:Y:S01]  /*24e30*/  @!P3 STG.E.U8 desc[UR14][R24.64+0xc0], R3 ;  /* 0x0000c0031800b986 */ /* 0x0001e2000c10110e */
[C---:B------:R-:W-:Y:S02]  /*24e40*/  ISETP.LT.OR P3, PT, R0.reuse, 0xc2, !P2 ;  /* 0x000000c20000780c */ /* 0x040fe40005761670 */
[----:B---3--:R-:W-:Y:S01]  /*24e50*/  F2FP.SATFINITE.E4M3.F32.PACK_AB_MERGE_C R5, RZ, R228, RZ ;  /* 0x000000e4ff05723e */ /* 0x008fe200048070ff */
[----:B------:R-:W-:Y:S01]  /*24e60*/  @!P6 STG.E.U8 desc[UR14][R24.64+0xc1], R227 ;  /* 0x0000c1e31800e986 */ /* 0x000fe2000c10110e */
[----:B------:R-:W-:-:S05]  /*24e70*/  ISETP.LT.OR P6, PT, R0, 0xc9, !P1 ;  /* 0x000000c90000780c */ /* 0x000fca0004fc1670 */
[----:B------:R3:W-:Y:S01]  /*24e80*/  @!P5 STG.E.U8 desc[UR14][R26.64+0xc0], R5 ;  /* 0x0000c0051a00d986 */ /* 0x0007e2000c10110e */
[C---:B------:R-:W-:Y:S02]  /*24e90*/  ISETP.LT.OR P5, PT, R0.reuse, 0xca, !P1 ;  /* 0x000000ca0000780c */ /* 0x040fe40004fa1670 */
[----:B0-----:R-:W-:Y:S01]  /*24ea0*/  F2FP.SATFINITE.E4M3.F32.PACK_AB_MERGE_C R3, RZ, R230, RZ ;  /* 0x000000e6ff03723e */ /* 0x001fe200048070ff */
[----:B------:R-:W-:Y:S01]  /*24eb0*/  @!P3 STG.E.U8 desc[UR14][R26.64+0xc1], R229 ;  /* 0x0000c1e51a00b986 */ /* 0x000fe2000c10110e */
[----:B------:R-:W-:-:S03]  /*24ec0*/  ISETP.LT.OR P3, PT, R0, 0xc9, !P2 ;  /* 0x000000c90000780c */ /* 0x000fc60005761670 */
[----:B------:R0:W-:Y:S01]  /*24ed0*/  @!P6 STG.E.U8 desc[UR14][R24.64+0xc8], R3 ;  /* 0x0000c8031800e986 */ /* 0x0001e2000c10110e */
[----:B------:R-:W-:Y:S02]  /*24ee0*/  ISETP.LT.OR P6, PT, R0, 0xca, !P2 ;  /* 0x000000ca0000780c */ /* 0x000fe400057c1670 */
[----:B---3--:R-:W-:-:S03]  /*24ef0*/  F2FP.SATFINITE.E4M3.F32.PACK_AB_MERGE_C R5, RZ, R232, RZ ;  /* 0x000000e8ff05723e */ /* 0x008fc600048070ff */
[----:B------:R-:W-:Y:S01]  /*24f00*/  @!P5 STG.E.U8 desc[UR14][R24.64+0xc9], R231 ;  /* 0x0000c9e71800d986 */ /* 0x000fe2000c10110e */
[----:B------:R-:W-:-:S03]  /*24f10*/  ISETP.LT.OR P5, PT, R0, 0xd1, !P1 ;  /* 0x000000d10000780c */ /* 0x000fc60004fa1670 */
[----:B------:R3:W-:Y:S01]  /*24f20*/  @!P3 STG.E.U8 desc[UR14][R26.64+0xc8], R5 ;  /* 0x0000c8051a00b986 */ /* 0x0007e2000c10110e */
[C---:B------:R-:W-:Y:S02]  /*24f30*/  ISETP.LT.OR P3, PT, R0.reuse, 0xd2, !P1 ;  /* 0x000000d20000780c */ /* 0x040fe40004f61670 */
[----:B0-----:R-:W-:Y:S01]  /*24f40*/  F2FP.SATFINITE.E4M3.F32.PACK_AB_MERGE_C R3, RZ, R234, RZ ;  /* 0x000000eaff03723e */ /* 0x001fe200048070ff */
[----:B------:R-:W-:Y:S01]  /*24f50*/  @!P6 STG.E.U8 desc[UR14][R26.64+0xc9], R233 ;  /* 0x0000c9e91a00e986 */ /* 0x000fe2000c10110e */
[----:B------:R-:W-:Y:S01]  /*24f60*/  ISETP.LT.OR P6, PT, R0, 0xd1, !P2 ;  /* 0x000000d10000780c */ /* 0x000fe200057c1670 */
[----:B----4-:R-:W-:-:S04]  /*24f70*/  FMUL R2, R35, UR20 ;  /* 0x0000001423027c20 */ /* 0x010fc80008400000 */
[----:B------:R0:W-:Y:S01]  /*24f80*/  @!P5 STG.E.U8 desc[UR14][R24.64+0xd0], R3 ;  /* 0x0000d0031800d986 */ /* 0x0001e2000c10110e */
[C---:B------:R-:W-:Y:S02]  /*24f90*/  ISETP.LT.OR P5, PT, R0.reuse, 0xd2, !P2 ;  /* 0x000000d20000780c */ /* 0x040fe400057a1670 */
[----:B---3--:R-:W-:Y:S01]  /*24fa0*/  F2FP.SATFINITE.E4M3.F32.PACK_AB_MERGE_C R5, RZ, R236, RZ ;  /* 0x000000ecff05723e */ /* 0x008fe200048070ff */
[----:B------:R-:W-:Y:S01]  /*24fb0*/  @!P3 STG.E.U8 desc[UR14][R24.64+0xd1], R235 ;  /* 0x0000d1eb1800b986 */ /* 0x000fe2000c10110e */
[----:B------:R-:W-:-:S03]  /*24fc0*/  ISETP.LT.OR P3, PT, R0, 0xd9, !P1 ;  /* 0x000000d90000780c */ /* 0x000fc60004f61670 */
[----:B------:R3:W-:Y:S01]  /*24fd0*/  @!P6 STG.E.U8 desc[UR14][R26.64+0xd0], R5 ;  /* 0x0000d0051a00e986 */ /* 0x0007e2000c10110e */
[----:B------:R-:W-:Y:S01]  /*24fe0*/  ISETP.LT.OR P6, PT, R0, 0xda, !P1 ;  /* 0x000000da0000780c */ /* 0x000fe20004fc1670 */
[----:B0-----:R-:W-:Y:S02]  /*24ff0*/  FMUL R3, R36, UR20 ;  /* 0x0000001424037c20 */ /* 0x001fe40008400000 */
[----:B------:R-:W4:Y:S03]  /*25000*/  LDL.LU R36, [R1+0x220] ;  /* 0x0002200001247983 */ /* 0x000f260000300800 */
[----:B------:R-:W-:Y:S01]  /*25010*/  F2FP.SATFINITE.E4M3.F32.PACK_AB_MERGE_C R9, RZ, R3, RZ ;  /* 0x00000003ff09723e */ /* 0x000fe200048070ff */
[----:B------:R-:W4:Y:S01]  /*25020*/  LDL.LU R35, [R1+0x224] ;  /* 0x0002240001237983 */ /* 0x000f220000300800 */
[----:B---3--:R-:W-:Y:S01]  /*25030*/  F2FP.SATFINITE.E4M3.F32.PACK_AB_MERGE_C R5, RZ, R2, RZ ;  /* 0x00000002ff05723e */ /* 0x008fe200048070ff */
[----:B------:R-:W-:Y:S01]  /*25040*/  FMUL R2, R33, UR20 ;  /* 0x0000001421027c20 */ /* 0x000fe20008400000 */
[----:B------:R-:W-:Y:S01]  /*25050*/  FMUL R3, R32, UR20 ;  /* 0x0000001420037c20 */ /* 0x000fe20008400000 */
[----:B------:R-:W3:Y:S04]  /*25060*/  LDL.LU R33, [R1+0x228] ;  /* 0x0002280001217983 */ /* 0x000ee80000300800 */
[----:B------:R-:W3:Y:S04]  /*25070*/  LDL.LU R32, [R1+0x22c] ;  /* 0x00022c0001207983 */ /* 0x000ee80000300800 */
[----:B------:R-:W-:Y:S01]  /*25080*/  @!P5 STG.E.U8 desc[UR14][R26.64+0xd1], R237 ;  /* 0x0000d1ed1a00d986 */ /* 0x000fe2000c10110e */
[----:B------:R-:W-:-:S03]  /*25090*/  ISETP.LT.OR P5, PT, R0, 0xd9, !P2 ;  /* 0x000000d90000780c */ /* 0x000fc600057a1670 */
[----:B------:R0:W-:Y:S01]  /*250a0*/  @!P3 STG.E.U8 desc[UR14][R24.64+0xd8], R7 ;  /* 0x0000d8071800b986 */ /* 0x0001e2000c10110e */
[----:B------:R-:W-:-:S03]  /*250b0*/  ISETP.LT.OR P3, PT, R0, 0xda, !P2 ;  /* 0x000000da0000780c */ /* 0x000fc60005761670 */
[----:B------:R1:W-:Y:S01]  /*250c0*/  @!P6 STG.E.U8 desc[UR14][R24.64+0xd9], R9 ;  /* 0x0000d9091800e986 */ /* 0x0003e2000c10110e */
[----:B------:R-:W-:Y:S02]  /*250d0*/  ISETP.LT.OR P6, PT, R0, 0xe1, !P1 ;  /* 0x000000e10000780c */ /* 0x000fe40004fc1670 */
[----:B------:R-:W-:Y:S01]  /*250e0*/  F2FP.SATFINITE.E4M3.F32.PACK_AB_MERGE_C R11, RZ, R2, RZ ;  /* 0x00000002ff0b723e */ /* 0x000fe200048070ff */
[----:B------:R-:W3:Y:S04]  /*250f0*/  LDL.LU R40, [R1+0x230] ;  /* 0x0002300001287983 */ /* 0x000ee80000300800 */
[----:B------:R1:W-:Y:S01]  /*25100*/  @!P5 STG.E.U8 desc[UR14][R26.64+0xd8], R5 ;  /* 0x0000d8051a00d986 */ /* 0x0003e2000c10110e */
[----:B0-----:R-:W-:-:S03]  /*25110*/  F2FP.SATFINITE.E4M3.F32.PACK_AB_MERGE_C R7, RZ, R3, RZ ;  /* 0x00000003ff07723e */ /* 0x001fc600048070ff */
[----:B------:R-:W-:Y:S04]  /*25120*/  @!P3 STG.E.U8 desc[UR14][R26.64+0xd9], R11 ;  /* 0x0000d90b1a00b986 */ /* 0x000fe8000c10110e */
[----:B------:R0:W-:Y:S01]  /*25130*/  @!P6 STG.E.U8 desc[UR14][R24.64+0xe0], R7 ;  /* 0x0000e0071800e986 */ /* 0x0001e2000c10110e */
[----:B------:R-:W-:-:S03]  /*25140*/  FMUL R4, R39, UR20 ;  /* 0x0000001427047c20 */ /* 0x000fc60008400000 */
[----:B------:R-:W3:Y:S02]  /*25150*/  LDL.LU R39, [R1+0x234] ;  /* 0x0002340001277983 */ /* 0x000ee40000300800 */
[----:B-1----:R-:W-:Y:S01]  /*25160*/  F2FP.SATFINITE.E4M3.F32.PACK_AB_MERGE_C R9, RZ, R4, RZ ;  /* 0x00000004ff09723e */ /* 0x002fe200048070ff */
[----:B------:R-:W-:Y:S02]  /*25170*/  FMUL R2, R38, UR20 ;  /* 0x0000001426027c20 */ /* 0x000fe40008400000 */
[----:B------:R-:W3:Y:S03]  /*25180*/  LDL.LU R38, [R1+0x238] ;  /* 0x0002380001267983 */ /* 0x000ee60000300800 */
[----:B------:R-:W-:Y:S01]  /*25190*/  F2FP.SATFINITE.E4M3.F32.PACK_AB_MERGE_C R5, RZ, R2, RZ ;  /* 0x00000002ff05723e */ /* 0x000fe200048070ff */
[----:B--2---:R-:W-:Y:S02]  /*251a0*/  FMUL R3, R37, UR20 ;  /* 0x0000001425037c20 */ /* 0x004fe40008400000 */
[----:B------:R-:W2:Y:S03]  /*251b0*/  LDL.LU R37, [R1+0x23c] ;  /* 0x00023c0001257983 */ /* 0x000ea60000300800 */
[----:B------:R-:W-:Y:S01]  /*251c0*/  F2FP.SATFINITE.E4M3.F32.PACK_AB_MERGE_C R13, RZ, R3, RZ ;  /* 0x00000003ff0d723e */ /* 0x000fe200048070ff */
[----:B----4-:R-:W-:-:S02]  /*251d0*/  FMUL R2, R36, UR20 ;  /* 0x0000001424027c20 */ /* 0x010fc40008400000 */
[----:B------:R-:W4:Y:S03]  /*251e0*/  LDL.LU R36, [R1+0x240] ;  /* 0x0002400001247983 */ /* 0x000f260000300800 */
[----:B0-----:R-:W-:Y:S01]  /*251f0*/  F2FP.SATFINITE.E4M3.F32.PACK_AB_MERGE_C R7, RZ, R2, RZ ;  /* 0x00000002ff07723e */ /* 0x001fe200048070ff */
[----:B------:R-:W-:Y:S02]  /*25200*/  FMUL R2, R35, UR20 ;  /* 0x0000001423027c20 */ /* 0x000fe40008400000 */
[----:B------:R-:W4:Y:S01]  /*25210*/  LDL.LU R35, [R1+0x244] ;  /* 0x0002440001237983 */ /* 0x000f220000300800 */
[----:B---3--:R-:W-:-:S03]  /*25220*/  FMUL R3, R33, UR20 ;  /* 0x0000001421037c20 */ /* 0x008fc60008400000 */
[----:B------:R-:W3:Y:S01]  /*25230*/  LDL.LU R33, [R1+0x248] ;  /* 0x0002480001217983 */ /* 0x000ee20000300800 */
[----:B------:R-:W-:-:S03]  /*25240*/  FMUL R4, R32, UR20 ;  /* 0x0000001420047c20 */ /* 0x000fc60008400000 */
[----:B------:R-:W3:Y:S01]  /*25250*/  LDL.LU R32, [R1+0x24c] ;  /* 0x00024c0001207983 */ /* 0x000ee20000300800 */
[C---:B------:R-:W-:Y:S02]  /*25260*/  ISETP.LT.OR P5, PT, R0.reuse, 0xe2, !P1 ;  /* 0x000000e20000780c */ /* 0x040fe40004fa1670 */
[C---:B------:R-:W-:Y:S02]  /*25270*/  ISETP.LT.OR P3, PT, R0.reuse, 0xe1, !P2 ;  /* 0x000000e10000780c */ /* 0x040fe40005761670 */
[----:B------:R-:W-:-:S09]  /*25280*/  ISETP.LT.OR P6, PT, R0, 0xe2, !P2 ;  /* 0x000000e20000780c */ /* 0x000fd200057c1670 */
[----:B------:R0:W-:Y:S01]  /*25290*/  @!P5 STG.E.U8 desc[UR14][R24.64+0xe1], R9 ;  /* 0x0000e1091800d986 */ /* 0x0001e2000c10110e */
[----:B------:R-:W-:-:S03]  /*252a0*/  ISETP.LT.OR P5, PT, R0, 0xe9, !P1 ;  /* 0x000000e90000780c */ /* 0x000fc60004fa1670 */
[----:B------:R1:W-:Y:S01]  /*252b0*/  @!P3 STG.E.U8 desc[UR14][R26.64+0xe0], R5 ;  /* 0x0000e0051a00b986 */ /* 0x0003e2000c10110e */
[----:B------:R-:W-:-:S03]  /*252c0*/  ISETP.LT.OR P3, PT, R0, 0xea, !P1 ;  /* 0x000000ea0000780c */ /* 0x000fc60004f61670 */
[----:B------:R-:W-:Y:S01]  /*252d0*/  @!P6 STG.E.U8 desc[UR14][R26.64+0xe1], R13 ;  /* 0x0000e10d1a00e986 */ /* 0x000fe2000c10110e */
[----:B------:R-:W-:Y:S02]  /*252e0*/  ISETP.LT.OR P6, PT, R0, 0xe9, !P2 ;  /* 0x000000e90000780c */ /* 0x000fe400057c1670 */
[----:B0-----:R-:W-:-:S03]  /*252f0*/  F2FP.SATFINITE.E4M3.F32.PACK_AB_MERGE_C R9, RZ, R2, RZ ;  /* 0x00000002ff09723e */ /* 0x001fc600048070ff */
[----:B------:R0:W-:Y:S01]  /*25300*/  @!P5 STG.E.U8 desc[UR14][R24.64+0xe8], R7 ;  /* 0x0000e8071800d986 */ /* 0x0001e2000c10110e */
[----:B------:R-:W-:Y:S01]  /*25310*/  ISETP.LT.OR P5, PT, R0, 0xea, !P2 ;  /* 0x000000ea0000780c */ /* 0x000fe200057a1670 */
[----:B------:R-:W-:Y:S01]  /*25320*/  FMUL R2, R40, UR20 ;  /* 0x0000001428027c20 */ /* 0x000fe20008400000 */
[----:B-1----:R-:W-:Y:S02]  /*25330*/  F2FP.SATFINITE.E4M3.F32.PACK_AB_MERGE_C R5, RZ, R3, RZ ;  /* 0x00000003ff05723e */ /* 0x002fe400048070ff */
[----:B------:R-:W-:Y:S01]  /*25340*/  F2FP.SATFINITE.E4M3.F32.PACK_AB_MERGE_C R11, RZ, R4, RZ ;  /* 0x00000004ff0b723e */ /* 0x000fe200048070ff */
[----:B------:R-:W-:Y:S01]  /*25350*/  @!P3 STG.E.U8 desc[UR14][R24.64+0xe9], R9 ;  /* 0x0000e9091800b986 */ /* 0x000fe2000c10110e */
[----:B0-----:R-:W-:-:S03]  /*25360*/  F2FP.SATFINITE.E4M3.F32.PACK_AB_MERGE_C R7, RZ, R2, RZ ;  /* 0x00000002ff07723e */ /* 0x001fc600048070ff */
[----:B------:R0:W-:Y:S04]  /*25370*/  @!P6 STG.E.U8 desc[UR14][R26.64+0xe8], R5 ;  /* 0x0000e8051a00e986 */ /* 0x0001e8000c10110e */
[----:B------:R1:W-:Y:S01]  /*25380*/  @!P5 STG.E.U8 desc[UR14][R26.64+0xe9], R11 ;  /* 0x0000e90b1a00d986 */ /* 0x0003e2000c10110e */
[----:B------:R-:W-:-:S05]  /*25390*/  FMUL R3, R39, UR20 ;  /* 0x0000001427037c20 */ /* 0x000fca0008400000 */
[----:B------:R-:W-:Y:S01]  /*253a0*/  F2FP.SATFINITE.E4M3.F32.PACK_AB_MERGE_C R13, RZ, R3, RZ ;  /* 0x00000003ff0d723e */ /* 0x000fe200048070ff */
[----:B------:R-:W-:-:S05]  /*253b0*/  FMUL R2, R38, UR20 ;  /* 0x0000001426027c20 */ /* 0x000fca0008400000 */
[----:B0-----:R-:W-:Y:S01]  /*253c0*/  F2FP.SATFINITE.E4M3.F32.PACK_AB_MERGE_C R5, RZ, R2, RZ ;  /* 0x00000002ff05723e */ /* 0x001fe200048070ff */
[----:B--2---:R-:W-:Y:S02]  /*253d0*/  FMUL R3, R37, UR20 ;  /* 0x0000001425037c20 */ /* 0x004fe40008400000 */
[----:B------:R-:W2:Y:S04]  /*253e0*/  LDL.LU R37, [R1+0x250] ;  /* 0x0002500001257983 */ /* 0x000ea80000300800 */
[----:B------:R-:W2:Y:S01]  /*253f0*/  LDL.LU R39, [R1+0x254] ;  /* 0x0002540001277983 */ /* 0x000ea20000300800 */
[----:B------:R-:W-:Y:S01]  /*25400*/  F2FP.SATFINITE.E4M3.F32.PACK_AB_MERGE_C R9, RZ, R3, RZ ;  /* 0x00000003ff09723e */ /* 0x000fe200048070ff */
[----:B----4-:R-:W-:Y:S02]  /*25410*/  FMUL R4, R36, UR20 ;  /* 0x0000001424047c20 */ /* 0x010fe40008400000 */
[----:B------:R-:W4:Y:S03]  /*25420*/  LDL.LU R36, [R1+0x258] ;  /* 0x0002580001247983 */ /* 0x000f260000300800 */
[----:B-1----:R-:W-:Y:S01]  /*25430*/  F2FP.SATFINITE.E4M3.F32.PACK_AB_MERGE_C R11, RZ, R4, RZ ;  /* 0x00000004ff0b723e */ /* 0x002fe200048070ff */
[----:B------:R-:W-:-:S02]  /*25440*/  FMUL R2, R35, UR20 ;  /* 0x0000001423027c20 */ /* 0x000fc40008400000 */
[----:B------:R-:W4:Y:S01]  /*25450*/  LDL.LU R35, [R1+0x25c] ;  /* 0x00025c0001237983 */ /* 0x000f220000300800 */
[----:B---3--:R-:W-:-:S03]  /*25460*/  FMUL R3, R33, UR20 ;  /* 0x0000001421037c20 */ /* 0x008fc60008400000 */
[----:B------:R-:W3:Y:S01]  /*25470*/  LDL.LU R33, [R1+0x260] ;  /* 0x0002600001217983 */ /* 0x000ee20000300800 */
[----:B------:R-:W-:-:S03]  /*25480*/  FMUL R4, R32, UR20 ;  /* 0x0000001420047c20 */ /* 0x000fc60008400000 */
[----:B------:R-:W3:Y:S01]  /*25490*/  LDL.LU R32, [R1+0x264] ;  /* 0x0002640001207983 */ /* 0x000ee20000300800 */
[C---:B------:R-:W-:Y:S02]  /*254a0*/  ISETP.LT.OR P3, PT, R0.reuse, 0xf1, !P1 ;  /* 0x000000f10000780c */ /* 0x040fe40004f61670 */
[C---:B------:R-:W-:Y:S01]  /*254b0*/  ISETP.LT.OR P6, PT, R0.reuse, 0xf2, !P1 ;  /* 0x000000f20000780c */ /* 0x040fe20004fc1670 */
[----:B------:R-:W3:Y:S01]  /*254c0*/  LDL.LU R38, [R1+0x268] ;  /* 0x0002680001267983 */ /* 0x000ee20000300800 */
[----:B------:R-:W-:-:S09]  /*254d0*/  ISETP.LT.OR P5, PT, R0, 0xf1, !P2 ;  /* 0x000000f10000780c */ /* 0x000fd200057a1670 */
[----:B------:R0:W-:Y:S01]  /*254e0*/  @!P3 STG.E.U8 desc[UR14][R24.64+0xf0], R7 ;  /* 0x0000f0071800b986 */ /* 0x0001e2000c10110e */
[----:B------:R-:W-:-:S03]  /*254f0*/  ISETP.LT.OR P3, PT, R0, 0xf2, !P2 ;  /* 0x000000f20000780c */ /* 0x000fc60005761670 */
[----:B------:R1:W-:Y:S01]  /*25500*/  @!P6 STG.E.U8 desc[UR14][R24.64+0xf1], R13 ;  /* 0x0000f10d1800e986 */ /* 0x0003e2000c10110e */
[C---:B------:R-:W-:Y:S02]  /*25510*/  ISETP.LT.OR P6, PT, R0.reuse, 0xf9, !P1 ;  /* 0x000000f90000780c */ /* 0x040fe40004fc1670 */
[----:B------:R-:W-:Y:S01]  /*25520*/  ISETP.LT.OR P1, PT, R0, 0xfa, !P1 ;  /* 0x000000fa0000780c */ /* 0x000fe20004f21670 */
[----:B------:R1:W-:Y:S01]  /*25530*/  @!P5 STG.E.U8 desc[UR14][R26.64+0xf0], R5 ;  /* 0x0000f0051a00d986 */ /* 0x0003e2000c10110e */
[----:B0-----:R-:W-:Y:S02]  /*25540*/  F2FP.SATFINITE.E4M3.F32.PACK_AB_MERGE_C R7, RZ, R3, RZ ;  /* 0x00000003ff07723e */ /* 0x001fe400048070ff */
[----:B-1----:R-:W-:Y:S02]  /*25550*/  F2FP.SATFINITE.E4M3.F32.PACK_AB_MERGE_C R13, RZ, R4, RZ ;  /* 0x00000004ff0d723e */ /* 0x002fe400048070ff */
[----:B------:R-:W-:Y:S01]  /*25560*/  F2FP.SATFINITE.E4M3.F32.PACK_AB_MERGE_C R5, RZ, R2, RZ ;  /* 0x00000002ff05723e */ /* 0x000fe200048070ff */
[----:B------:R0:W-:Y:S04]  /*25570*/  @!P3 STG.E.U8 desc[UR14][R26.64+0xf1], R9 ;  /* 0x0000f1091a00b986 */ /* 0x0001e8000c10110e */
[----:B------:R1:W-:Y:S04]  /*25580*/  @!P6 STG.E.U8 desc[UR14][R24.64+0xf8], R11 ;  /* 0x0000f80b1800e986 */ /* 0x0003e8000c10110e */
[----:B------:R4:W-:Y:S01]  /*25590*/  @!P1 STG.E.U8 desc[UR14][R24.64+0xf9], R5 ;  /* 0x0000f90518009986 */ /* 0x0009e2000c10110e */
[----:B--2---:R-:W-:-:S03]  /*255a0*/  FMUL R2, R37, UR20 ;  /* 0x0000001425027c20 */ /* 0x004fc60008400000 */
[----:B------:R-:W2:Y:S01]  /*255b0*/  LDL.LU R37, [R1+0x26c] ;  /* 0x00026c0001257983 */ /* 0x000ea20000300800 */
[----:B------:R-:W-:-:S03]  /*255c0*/  FMUL R3, R39, UR20 ;  /* 0x0000001427037c20 */ /* 0x000fc60008400000 */
[----:B------:R-:W2:Y:S01]  /*255d0*/  LDL.LU R39, [R1+0x270] ;  /* 0x0002700001277983 */ /* 0x000ea20000300800 */
[----:B0-----:R-:W-:Y:S02]  /*255e0*/  F2FP.SATFINITE.E4M3.F32.PACK_AB_MERGE_C R9, RZ, R2, RZ ;  /* 0x00000002ff09723e */ /* 0x001fe400048070ff */
[----:B-1----:R-:W-:Y:S01]  /*255f0*/  F2FP.SATFINITE.E4M3.F32.PACK_AB_MERGE_C R11, RZ, R3, RZ ;  /* 0x00000003ff0b723e */ /* 0x002fe200048070ff */
[----:B----4-:R-:W-:Y:S02]  /*25600*/  FMUL R4, R36, UR20 ;  /* 0x0000001424047c20 */ /* 0x010fe40008400000 */
[----:B------:R-:W4:Y:S03]  /*25610*/  LDL.LU R36, [R1+0x274] ;  /* 0x0002740001247983 */ /* 0x000f260000300800 */
[----:B------:R-:W-:Y:S01]  /*25620*/  F2FP.SATFINITE.E4M3.F32.PACK_AB_MERGE_C R5, RZ, R4, RZ ;  /* 0x00000004ff05723e */ /* 0x000fe200048070ff */
[----:B------:R-:W-:-:S02]  /*25630*/  FMUL R2, R35, UR20 ;  /* 0x0000001423027c20 */ /* 0x000fc40008400000 */
[----:B------:R-:W4:Y:S01]  /*25640*/  LDL.LU R35, [R1+0x278] ;  /* 0x0002780001237983 */ /* 0x000f220000300800 */
[----:B---3--:R-:W-:-:S03]  /*25650*/  FMUL R3, R33, UR20 ;  /* 0x0000001421037c20 */ /* 0x008fc60008400000 */
[----:B------:R-:W3:Y:S01]  /*25660*/  LDL.LU R33, [R1+0x27c] ;  /* 0x00027c0001217983 */ /* 0x000ee20000300800 */
[----:B------:R-:W-:-:S03]  /*25670*/  FMUL R4, R32, UR20 ;  /* 0x0000001420047c20 */ /* 0x000fc60008400000 */
[----:B------:R-:W3:Y:S01]  /*25680*/  LDL.LU R32, [R1+0x280] ;  /* 0x0002800001207983 */ /* 0x000ee20000300800 */
[C---:B------:R-:W-:Y:S02]  /*25690*/  ISETP.LT.OR P5, PT, R0.reuse, 0xf9, !P2 ;  /* 0x000000f90000780c */ /* 0x040fe400057a1670 */
[----:B------:R-:W-:Y:S02]  /*256a0*/  ISETP.LT.OR P2, PT, R0, 0xfa, !P2 ;  /* 0x000000fa0000780c */ /* 0x000fe40005741670 */
[C---:B------:R-:W-:Y:S02]  /*256b0*/  ISETP.GE.AND P6, PT, R34.reuse, 0x81, PT ;  /* 0x000000812200780c */ /* 0x040fe40003fc6270 */
[----:B------:R-:W-:Y:S02]  /*256c0*/  ISETP.GE.AND P3, PT, R34, 0x89, PT ;  /* 0x000000892200780c */ /* 0x000fe40003f66270 */
[----:B------:R-:W-:-:S05]  /*256d0*/  ISETP.LT.OR P1, PT, R0, 0x1, !P6 ;  /* 0x000000010000780c */ /* 0x000fca0007721670 */
[----:B------:R0:W-:Y:S01]  /*256e0*/  @!P5 STG.E.U8 desc[UR14][R26.64+0xf8], R7 ;  /* 0x0000f8071a00d986 */ /* 0x0001e2000c10110e */
[----:B------:R-:W-:-:S03]  /*256f0*/  ISETP.LT.OR P5, PT, R0, 0x1, !P3 ;  /* 0x000000010000780c */ /* 0x000fc60005fa1670 */
[----:B------:R1:W-:Y:S01]  /*25700*/  @!P2 STG.E.U8 desc[UR14][R26.64+0xf9], R13 ;  /* 0x0000f90d1a00a986 */ /* 0x0003e2000c10110e */
[----:B------:R-:W-:-:S03]  /*25710*/  ISETP.LT.OR P2, PT, R0, 0x2, !P6 ;  /* 0x000000020000780c */ /* 0x000fc60007741670 */
[----:B------:R1:W-:Y:S01]  /*25720*/  @!P1 STG.E.U8 desc[UR14][R30.64], R9 ;  /* 0x000000091e009986 */ /* 0x0003e2000c10110e */
[----:B------:R-:W-:Y:S02]  /*25730*/  ISETP.LT.OR P1, PT, R0, 0x2, !P3 ;  /* 0x000000020000780c */ /* 0x000fe40005f21670 */
[----:B0-----:R-:W-:Y:S01]  /*25740*/  F2FP.SATFINITE.E4M3.F32.PACK_AB_MERGE_C R7, RZ, R2, RZ ;  /* 0x00000002ff07723e */ /* 0x001fe200048070ff */
[----:B------:R-:W-:Y:S02]  /*25750*/  FMUL R2, R38, UR20 ;  /* 0x0000001426027c20 */ /* 0x000fe40008400000 */
[----:B------:R-:W3:Y:S04]  /*25760*/  LDL.LU R38, [R1+0x284] ;  /* 0x0002840001267983 */ /* 0x000ee80000300800 */
[----:B------:R-:W-:Y:S04]  /*25770*/  @!P2 STG.E.U8 desc[UR14][R30.64+0x1], R11 ;  /* 0x0000010b1e00a986 */ /* 0x000fe8000c10110e */
[----:B------:R0:W-:Y:S01]  /*25780*/  @!P5 STG.E.U8 desc[UR14][R28.64], R5 ;  /* 0x000000051c00d986 */ /* 0x0001e2000c10110e */
[----:B------:R-:W-:-:S02]  /*25790*/  ISETP.LT.OR P5, PT, R0, 0xa, !P6 ;  /* 0x0000000a0000780c */ /* 0x000fc400077a1670 */
[----:B-1----:R-:W-:Y:S02]  /*257a0*/  F2FP.SATFINITE.E4M3.F32.PACK_AB_MERGE_C R13, RZ, R3, RZ ;  /* 0x00000003ff0d723e */ /* 0x002fe400048070ff */
[----:B------:R-:W-:Y:S01]  /*257b0*/  F2FP.SATFINITE.E4M3.F32.PACK_AB_MERGE_C R9, RZ, R4, RZ ;  /* 0x00000004ff09723e */ /* 0x000fe200048070ff */
[----:B------:R1:W-:Y:S01]  /*257c0*/  @!P1 STG.E.U8 desc[UR14][R28.64+0x1], R7 ;  /* 0x000001071c009986 */ /* 0x0003e2000c10110e */
[----:B0-----:R-:W-:-:S07]  /*257d0*/  F2FP.SATFINITE.E4M3.F32.PACK_AB_MERGE_C R5, RZ, R2, RZ ;  /* 0x00000002ff05723e */ /* 0x001fce00048070ff */
[----:B------:R0:W-:Y:S01]  /*257e0*/  @!P5 STG.E.U8 desc[UR14][R30.64+0x9], R9 ;  /* 0x000009091e00d986 */ /* 0x0001e2000c10110e */
[----:B--2---:R-:W-:-:S03]  /*257f0*/  FMUL R3, R37, UR20 ;  /* 0x0000001425037c20 */ /* 0x004fc60008400000 */
[----:B------:R-:W2:Y:S01]  /*25800*/  LDL.LU R37, [R1+0x288] ;  /* 0x0002880001257983 */ /* 0x000ea20000300800 */
[----:B------:R-:W-:-:S03]  /*25810*/  FMUL R4, R39, UR20 ;  /* 0x0000001427047c20 */ /* 0x000fc60008400000 */
[----:B------:R-:W2:Y:S01]  /*25820*/  LDL.LU R39, [R1+0x28c] ;  /* 0x00028c0001277983 */ /* 0x000ea20000300800 */
[----:B------:R-:W-:Y:S02]  /*25830*/  F2FP.SATFINITE.E4M3.F32.PACK_AB_MERGE_C R11, RZ, R3, RZ ;  /* 0x00000003ff0b723e */ /* 0x000fe400048070ff */
[----:B-1----:R-:W-:Y:S01]  /*25840*/  F2FP.SATFINITE.E4M3.F32.PACK_AB_MERGE_C R7, RZ, R4, RZ ;  /* 0x00000004ff07723e */ /* 0x002fe200048070ff */
[----:B----4-:R-:W-:Y:S02]  /*25850*/  FMUL R2, R36, UR20 ;  /* 0x0000001424027c20 */ /* 0x010fe40008400000 */
[----:B------:R-:W4:Y:S03]  /*25860*/  LDL.LU R36, [R1+0x290] ;  /* 0x0002900001247983 */ /* 0x000f260000300800 */
[----:B0-----:R-:W-:Y:S01]  /*25870*/  F2FP.SATFINITE.E4M3.F32.PACK_AB_MERGE_C R9, RZ, R2, RZ ;  /* 0x00000002ff09723e */ /* 0x001fe200048070ff */
[----:B------:R-:W-:-:S02]  /*25880*/  FMUL R3, R35, UR20 ;  /* 0x0000001423037c20 */ /* 0x000fc40008400000 */
        /* <DEDUP_REMOVED lines=11> */
[----:B------:R-:W-:Y:S02]  /*25940*/  ISETP.LT.OR P1, PT, R0, 0x11, !P3 ;  /* 0x000000110000780c */ /* 0x000fe40005f21670 */
[----:B0-----:R-:W-:-:S07]  /*25950*/  F2FP.SATFINITE.E4M3.F32.PACK_AB_MERGE_C R13, RZ, R3, RZ ;  /* 0x00000003ff0d723e */ /* 0x001fce00048070ff */
[----:B------:R0:W-:Y:S01]  /*25960*/  @!P2 STG.E.U8 desc[UR14][R28.64+0x9], R11 ;  /* 0x0000090b1c00a986 */ /* 0x0001e2000c10110e */
[----:B------:R-:W-:Y:S01]  /*25970*/  ISETP.LT.OR P2, PT, R0, 0x12, !P6 ;  /* 0x000000120000780c */ /* 0x000fe20007741670 */
[----:B------:R-:W-:Y:S02]  /*25980*/  FMUL R3, R38, UR20 ;  /* 0x0000001426037c20 */ /* 0x000fe40008400000 */
[----:B------:R0:W-:Y:S01]  /*25990*/  @!P5 STG.E.U8 desc[UR14][R30.64+0x10], R7 ;  /* 0x000010071e00d986 */ /* 0x0001e2000c10110e */
[----:B------:R-:W-:-:S03]  /*259a0*/  ISETP.LT.OR P5, PT, R0, 0x12, !P3 ;  /* 0x000000120000780c */ /* 0x000fc60005fa1670 */
[----:B------:R-:W3:Y:S01]  /*259b0*/  LDL.LU R38, [R1+0x2a0] ;  /* 0x0002a00001267983 */ /* 0x000ee20000300800 */
[----:B-1----:R-:W-:Y:S02]  /*259c0*/  F2FP.SATFINITE.E4M3.F32.PACK_AB_MERGE_C R5, RZ, R4, RZ ;  /* 0x00000004ff05723e */ /* 0x002fe400048070ff */
[----:B0-----:R-:W-:Y:S02]  /*259d0*/  F2FP.SATFINITE.E4M3.F32.PACK_AB_MERGE_C R11, RZ, R3, RZ ;  /* 0x00000003ff0b723e */ /* 0x001fe400048070ff */
        /* <DEDUP_REMOVED lines=22> */
[----:B------:R-:W-:Y:S01]  /*25b40*/  @!P2 STG.E.U8 desc[UR14][R30.64+0x19], R11 ;  /* 0x0000190b1e00a986 */ /* 0x000fe2000c10110e */
[----:B------:R-:W-:-:S03]  /*25b50*/  ISETP.LT.OR P2, PT, R0, 0x1a, !P3 ;  /* 0x0000001a0000780c */ /* 0x000fc60005f41670 */
[----:B------:R0:W-:Y:S01]  /*25b60*/  @!P1 STG.E.U8 desc[UR14][R30.64+0x18], R7 ;  /* 0x000018071e009986 */ /* 0x0001e2000c10110e */
[----:B------:R-:W-:-:S03]  /*25b70*/  ISETP.LT.OR P1, PT, R0, 0x21, !P6 ;  /* 0x000000210000780c */ /* 0x000fc60007721670 */
[----:B------:R1:W-:Y:S01]  /*25b80*/  @!P5 STG.E.U8 desc[UR14][R28.64+0x18], R9 ;  /* 0x000018091c00d986 */ /* 0x0003e2000c10110e */
[----:B------:R-:W-:-:S05]  /*25b90*/  ISETP.LT.OR P5, PT, R0, 0x22, !P6 ;  /* 0x000000220000780c */ /* 0x000fca00077a1670 */
[----:B------:R1:W-:Y:S01]  /*25ba0*/  @!P2 STG.E.U8 desc[UR14][R28.64+0x19], R5 ;  /* 0x000019051c00a986 */ /* 0x0003e2000c10110e */
[----:B0-----:R-:W-:-:S03]  /*25bb0*/  F2FP.SATFINITE.E4M3.F32.PACK_AB_MERGE_C R7, RZ, R4, RZ ;  /* 0x00000004ff07723e */ /* 0x001fc600048070ff */
[----:B------:R-:W-:Y:S01]  /*25bc0*/  @!P1 STG.E.U8 desc[UR14][R30.64+0x20], R13 ;  /* 0x0000200d1e009986 */ /* 0x000fe2000c10110e */
[----:B------:R-:W-:Y:S01]  /*25bd0*/  ISETP.LT.OR P1, PT, R0, 0x21, !P3 ;  /* 0x000000210000780c */ /* 0x000fe20005f21670 */
[----:B------:R-:W-:Y:S02]  /*25be0*/  FMUL R4, R38, UR20 ;  /* 0x0000001426047c20 */ /* 0x000fe40008400000 */
[----:B------:R-:W3:Y:S01]  /*25bf0*/  LDL.LU R38, [R1+0x2bc] ;  /* 0x0002bc0001267983 */ /* 0x000ee20000300800 */
[----:B-1----:R-:W-:Y:S02]  /*25c00*/  F2FP.SATFINITE.E4M3.F32.PACK_AB_MERGE_C R9, RZ, R2, RZ ;  /* 0x00000002ff09723e */ /* 0x002fe400048070ff */
[----:B------:R-:W-:Y:S02]  /*25c10*/  F2FP.SATFINITE.E4M3.F32.PACK_AB_MERGE_C R11, RZ, R3, RZ ;  /* 0x00000003ff0b723e */ /* 0x000fe400048070ff */
[----:B------:R-:W-:Y:S01]  /*25c20*/  F2FP.SATFINITE.E4M3.F32.PACK_AB_MERGE_C R5, RZ, R4, RZ ;  /* 0x00000004ff05723e */ /* 0x000fe200048070ff */
[----:B------:R0:W-:Y:S04]  /*25c30*/  @!P5 STG.E.U8 desc[UR14][R30.64+0x21], R7 ;  /* 0x000021071e00d986 */ /* 0x0001e8000c10110e */
[----:B------:R1:W-:Y:S01]  /*25c40*/  @!P1 STG.E.U8 desc[UR14][R28.64+0x20], R9 ;  /* 0x000020091c009986 */ /* 0x0003e2000c10110e */
[----:B--2---:R-:W-:-:S03]  /*25c50*/  FMUL R2, R37, UR20 ;  /* 0x0000001425027c20 */ /* 0x004fc60008400000 */
[----:B------:R-:W2:Y:S01]  /*25c60*/  LDL.LU R37, [R1+0x2c0] ;  /* 0x0002c00001257983 */ /* 0x000ea20000300800 */
[----:B------:R-:W-:-:S03]  /*25c70*/  FMUL R3, R39, UR20 ;  /* 0x0000001427037c20 */ /* 0x000fc60008400000 */
[----:B------:R-:W2:Y:S01]  /*25c80*/  LDL.LU R39, [R1+0x2c4] ;  /* 0x0002c40001277983 */ /* 0x000ea20000300800 */
[----:B0-----:R-:W-:Y:S02]  /*25c90*/  F2FP.SATFINITE.E4M3.F32.PACK_AB_MERGE_C R7, RZ, R2, RZ ;  /* 0x00000002ff07723e */ /* 0x001fe400048070ff */
        /* <DEDUP_REMOVED lines=16> */
[----:B------:R-:W-:-:S09]  /*25da0*/  ISETP.LT.OR P5, PT, R0, 0x2a, !P3 ;  /* 0x0000002a0000780c */ /* 0x000fd20005fa1670 */
[----:B------:R1:W-:Y:S01]  /*25db0*/  @!P2 STG.E.U8 desc[UR14][R30.64+0x29], R7 ;  /* 0x000029071e00a986 */ /* 0x0003e2000c10110e */
[C---:B------:R-:W-:Y:S02]  /*25dc0*/  ISETP.LT.OR P2, PT, R0.reuse, 0x32, !P6 ;  /* 0x000000320000780c */ /* 0x040fe40007741670 */
[----:B0-----:R-:W-:Y:S01]  /*25dd0*/  F2FP.SATFINITE.E4M3.F32.PACK_AB_MERGE_C R5, RZ, R2, RZ ;  /* 0x00000002ff05723e */ /* 0x001fe200048070ff */
[----:B------:R-:W-:Y:S01]  /*25de0*/  @!P1 STG.E.U8 desc[UR14][R28.64+0x28], R13 ;  /* 0x0000280d1c009986 */ /* 0x000fe2000c10110e */
[----:B------:R-:W-:Y:S01]  /*25df0*/  ISETP.LT.OR P1, PT, R0, 0x31, !P6 ;  /* 0x000000310000780c */ /* 0x000fe20007721670 */
[----:B------:R-:W-:Y:S02]  /*25e00*/  FMUL R2, R38, UR20 ;  /* 0x0000001426027c20 */ /* 0x000fe40008400000 */
[----:B------:R0:W-:Y:S01]  /*25e10*/  @!P5 STG.E.U8 desc[UR14][R28.64+0x29], R9 ;  /* 0x000029091c00d986 */ /* 0x0001e2000c10110e */
[----:B------:R-:W-:-:S03]  /*25e20*/  ISETP.LT.OR P5, PT, R0, 0x31, !P3 ;  /* 0x000000310000780c */ /* 0x000fc60005fa1670 */
[----:B------:R-:W3:Y:S01]  /*25e30*/  LDL.LU R38, [R1+0x2d8] ;  /* 0x0002d80001267983 */ /* 0x000ee20000300800 */
[----:B------:R-:W-:Y:S02]  /*25e40*/  F2FP.SATFINITE.E4M3.F32.PACK_AB_MERGE_C R11, RZ, R3, RZ ;  /* 0x00000003ff0b723e */ /* 0x000fe400048070ff */
[----:B-1----:R-:W-:Y:S02]  /*25e50*/  F2FP.SATFINITE.E4M3.F32.PACK_AB_MERGE_C R7, RZ, R4, RZ ;  /* 0x00000004ff07723e */ /* 0x002fe400048070ff */
[----:B0-----:R-:W-:Y:S01]  /*25e60*/  F2FP.SATFINITE.E4M3.F32.PACK_AB_MERGE_C R9, RZ, R2, RZ ;  /* 0x00000002ff09723e */ /* 0x001fe200048070ff */
[----:B------:R0:W-:Y:S04]  /*25e70*/  @!P1 STG.E.U8 desc[UR14][R30.64+0x30], R5 ;  /* 0x000030051e009986 */ /* 0x0001e8000c10110e */
[----:B------:R-:W-:Y:S04]  /*25e80*/  @!P2 STG.E.U8 desc[UR14][R30.64+0x31], R11 ;  /* 0x0000310b1e00a986 */ /* 0x000fe8000c10110e */
[----:B------:R1:W-:Y:S01]  /*25e90*/  @!P5 STG.E.U8 desc[UR14][R28.64+0x30], R7 ;  /* 0x000030071c00d986 */ /* 0x0003e2000c10110e */
[----:B--2---:R-:W-:-:S03]  /*25ea0*/  FMUL R3, R37, UR20 ;  /* 0x0000001425037c20 */ /* 0x004fc60008400000 */
[----:B------:R-:W2:Y:S01]  /*25eb0*/  LDL.LU R37, [R1+0x2dc] ;  /* 0x0002dc0001257983 */ /* 0x000ea20000300800 */
[----:B------:R-:W-:-:S03]  /*25ec0*/  FMUL R4, R39, UR20 ;  /* 0x0000001427047c20 */ /* 0x000fc60008400000 */
[----:B------:R-:W2:Y:S01]  /*25ed0*/  LDL.LU R39, [R1+0x2e0] ;  /* 0x0002e00001277983 */ /* 0x000ea20000300800 */
[----:B------:R-:W-:Y:S02]  /*25ee0*/  F2FP.SATFINITE.E4M3.F32.PACK_AB_MERGE_C R13, RZ, R3, RZ ;  /* 0x00000003ff0d723e */ /* 0x000fe400048070ff */
[----:B0-----:R-:W-:Y:S01]  /*25ef0*/  F2FP.SATFINITE.E4M3.F32.PACK_AB_MERGE_C R5, RZ, R4, RZ ;  /* 0x00000004ff05723e */ /* 0x001fe200048070ff */
        /* <DEDUP_REMOVED lines=11> */
[----:B------:R-:W-:Y:S02]  /*25fb0*/  ISETP.LT.OR P5, PT, R0, 0x3a, !P6 ;  /* 0x0000003a0000780c */ /* 0x000fe400077a1670 */
[----:B------:R-:W-:-:S07]  /*25fc0*/  F2FP.SATFINITE.E4M3.F32.PACK_AB_MERGE_C R11, RZ, R3, RZ ;  /* 0x00000003ff0b723e */ /* 0x000fce00048070ff */
[----:B------:R0:W-:Y:S01]  /*25fd0*/  @!P2 STG.E.U8 desc[UR14][R28.64+0x31], R9 ;  /* 0x000031091c00a986 */ /* 0x0001e2000c10110e */
[----:B------:R-:W-:-:S03]  /*25fe0*/  ISETP.LT.OR P2, PT, R0, 0x3a, !P3 ;  /* 0x0000003a0000780c */ /* 0x000fc60005f41670 */
[----:B------:R-:W-:Y:S01]  /*25ff0*/  @!P1 STG.E.U8 desc[UR14][R30.64+0x38], R13 ;  /* 0x0000380d1e009986 */ /* 0x000fe2000c10110e */
[----:B------:R-:W-:-:S03]  /*26000*/  ISETP.LT.OR P1, PT, R0, 0x39, !P3 ;  /* 0x000000390000780c */ /* 0x000fc60005f21670 */
[----:B------:R1:W-:Y:S01]  /*26010*/  @!P5 STG.E.U8 desc[UR14][R30.64+0x39], R5 ;  /* 0x000039051e00d986 */ /* 0x0003e2000c10110e */
[----:B------:R-:W-:Y:S02]  /*26020*/  ISETP.LT.OR P5, PT, R0, 0x41, !P6 ;  /* 0x000000410000780c */ /* 0x000fe400077a1670 */
[----:B0-----:R-:W-:Y:S01]  /*26030*/  F2FP.SATFINITE.E4M3.F32.PACK_AB_MERGE_C R9, RZ, R4, RZ ;  /* 0x00000004ff09723e */ /* 0x001fe200048070ff */
[----:B------:R-:W-:Y:S02]  /*26040*/  FMUL R3, R38, UR20 ;  /* 0x0000001426037c20 */ /* 0x000fe40008400000 */
[----:B------:R-:W3:Y:S01]  /*26050*/  LDL.LU R38, [R1+0x2f4] ;  /* 0x0002f40001267983 */ /* 0x000ee20000300800 */
[----:B-1----:R-:W-:Y:S02]  /*26060*/  F2FP.SATFINITE.E4M3.F32.PACK_AB_MERGE_C R5, RZ, R2, RZ ;  /* 0x00000002ff05723e */ /* 0x002fe400048070ff */
[----:B------:R-:W-:Y:S01]  /*26070*/  F2FP.SATFINITE.E4M3.F32.PACK_AB_MERGE_C R13, RZ, R3, RZ ;  /* 0x00000003ff0d723e */ /* 0x000fe200048070ff */
[----:B------:R0:W-:Y:S04]  /*26080*/  @!P1 STG.E.U8 desc[UR14][R28.64+0x38], R7 ;  /* 0x000038071c009986 */ /* 0x0001e8000c10110e */
[----:B------:R-:W-:Y:S04]  /*26090*/  @!P2 STG.E.U8 desc[UR14][R28.64+0x39], R11 ;  /* 0x0000390b1c00a986 */ /* 0x000fe8000c10110e */
        /* <DEDUP_REMOVED lines=23> */
[----:B------:R1:W-:Y:S01]  /*26210*/  @!P5 STG.E.U8 desc[UR14][R28.64+0x41], R7 ;  /* 0x000041071c00d986 */ /* 0x0003e2000c10110e */
[----:B------:R-:W-:Y:S02]  /*26220*/  ISETP.LT.OR P5, PT, R0, 0x49, !P3 ;  /* 0x000000490000780c */ /* 0x000fe40005fa1670 */
[----:B0-----:R-:W-:-:S03]  /*26230*/  F2FP.SATFINITE.E4M3.F32.PACK_AB_MERGE_C R5, RZ, R4, RZ ;  /* 0x00000004ff05723e */ /* 0x001fc600048070ff */
[----:B------:R-:W-:Y:S01]  /*26240*/  @!P2 STG.E.U8 desc[UR14][R30.64+0x49], R11 ;  /* 0x0000490b1e00a986 */ /* 0x000fe2000c10110e */
[----:B------:R-:W-:Y:S02]  /*26250*/  ISETP.LT.OR P2, PT, R0, 0x4a, !P3 ;  /* 0x0000004a0000780c */ /* 0x000fe40005f41670 */
[----:B-1----:R-:W-:Y:S01]  /*26260*/  F2FP.SATFINITE.E4M3.F32.PACK_AB_MERGE_C R13, RZ, R3, RZ ;  /* 0x00000003ff0d723e */ /* 0x002fe200048070ff */
[----:B------:R-:W-:Y:S02]  /*26270*/  FMUL R4, R38, UR20 ;  /* 0x0000001426047c20 */ /* 0x000fe40008400000 */
[----:B------:R-:W3:Y:S01]  /*26280*/  LDL.LU R38, [R1+0x310] ;  /* 0x0003100001267983 */ /* 0x000ee20000300800 */
[----:B------:R-:W-:-:S03]  /*26290*/  F2FP.SATFINITE.E4M3.F32.PACK_AB_MERGE_C R7, RZ, R2, RZ ;  /* 0x00000002ff07723e */ /* 0x000fc600048070ff */
[----:B------:R0:W-:Y:S04]  /*262a0*/  @!P1 STG.E.U8 desc[UR14][R30.64+0x48], R9 ;  /* 0x000048091e009986 */ /* 0x0001e8000c10110e */
[----:B------:R1:W-:Y:S01]  /*262b0*/  @!P5 STG.E.U8 desc[UR14][R28.64+0x48], R5 ;  /* 0x000048051c00d986 */ /* 0x0003e2000c10110e */
[----:B0-----:R-:W-:-:S03]  /*262c0*/  F2FP.SATFINITE.E4M3.F32.PACK_AB_MERGE_C R9, RZ, R4, RZ ;  /* 0x00000004ff09723e */ /* 0x001fc600048070ff */
[----:B------:R0:W-:Y:S01]  /*262d0*/  @!P2 STG.E.U8 desc[UR14][R28.64+0x49], R7 ;  /* 0x000049071c00a986 */ /* 0x0001e2000c10110e */
[----:B--2---:R-:W-:-:S03]  /*262e0*/  FMUL R2, R37, UR20 ;  /* 0x0000001425027c20 */ /* 0x004fc60008400000 */
[----:B------:R-:W2:Y:S01]  /*262f0*/  LDL.LU R37, [R1+0x314] ;  /* 0x0003140001257983 */ /* 0x000ea20000300800 */
[----:B------:R-:W-:-:S03]  /*26300*/  FMUL R3, R39, UR20 ;  /* 0x0000001427037c20 */ /* 0x000fc60008400000 */
[----:B------:R-:W2:Y:S01]  /*26310*/  LDL.LU R39, [R1+0x318] ;  /* 0x0003180001277983 */ /* 0x000ea20000300800 */
[----:B-1----:R-:W-:Y:S02]  /*26320*/  F2FP.SATFINITE.E4M3.F32.PACK_AB_MERGE_C R5, RZ, R2, RZ ;  /* 0x00000002ff05723e */ /* 0x002fe400048070ff */
[----:B------:R-:W-:Y:S01]  /*26330*/  F2FP.SATFINITE.E4M3.F32.PACK_AB_MERGE_C R11, RZ, R3, RZ ;  /* 0x00000003ff0b723e */ /* 0x000fe200048070ff */
        /* <DEDUP_REMOVED lines=16> */
[----:B------:R-:W-:Y:S01]  /*26440*/  @!P2 STG.E.U8 desc[UR14][R28.64+0x51], R11 ;  /* 0x0000510b1c00a986 */ /* 0x000fe2000c10110e */
[----:B------:R-:W-:-:S05]  /*26450*/  ISETP.LT.OR P2, PT, R0, 0x5a, !P6 ;  /* 0x0000005a0000780c */ /* 0x000fca0007741670 */
[----:B------:R1:W-:Y:S01]  /*26460*/  @!P1 STG.E.U8 desc[UR14][R28.64+0x50], R5 ;  /* 0x000050051c009986 */ /* 0x0003e2000c10110e */
[----:B0-----:R-:W-:-:S03]  /*26470*/  F2FP.SATFINITE.E4M3.F32.PACK_AB_MERGE_C R9, RZ, R2, RZ ;  /* 0x00000002ff09723e */ /* 0x001fc600048070ff */
[----:B------:R0:W-:Y:S01]  /*26480*/  @!P5 STG.E.U8 desc[UR14][R30.64+0x58], R7 ;  /* 0x000058071e00d986 */ /* 0x0001e2000c10110e */
[----:B------:R-:W-:Y:S01]  /*26490*/  ISETP.LT.OR P5, PT, R0, 0x5a, !P3 ;  /* 0x0000005a0000780c */ /* 0x000fe20005fa1670 */
[----:B------:R-:W-:Y:S02]  /*264a0*/  FMUL R2, R38, UR20 ;  /* 0x0000001426027c20 */ /* 0x000fe40008400000 */
[----:B------:R-:W3:Y:S01]  /*264b0*/  LDL.LU R38, [R1+0x32c] ;  /* 0x00032c0001267983 */ /* 0x000ee20000300800 */
[----:B------:R-:W-:Y:S02]  /*264c0*/  F2FP.SATFINITE.E4M3.F32.PACK_AB_MERGE_C R13, RZ, R3, RZ ;  /* 0x00000003ff0d723e */ /* 0x000fe400048070ff */
[----:B-1----:R-:W-:Y:S02]  /*264d0*/  F2FP.SATFINITE.E4M3.F32.PACK_AB_MERGE_C R5, RZ, R4, RZ ;  /* 0x00000004ff05723e */ /* 0x002fe400048070ff */
[----:B0-----:R-:W-:Y:S01]  /*264e0*/  F2FP.SATFINITE.E4M3.F32.PACK_AB_MERGE_C R7, RZ, R2, RZ ;  /* 0x00000002ff07723e */ /* 0x001fe200048070ff */
[----:B------:R0:W-:Y:S04]  /*264f0*/  @!P2 STG.E.U8 desc[UR14][R30.64+0x59], R9 ;  /* 0x000059091e00a986 */ /* 0x0001e8000c10110e */
        /* <DEDUP_REMOVED lines=21> */
[----:B------:R-:W-:Y:S01]  /*26650*/  @!P2 STG.E.U8 desc[UR14][R30.64+0x61], R11 ;  /* 0x0000610b1e00a986 */ /* 0x000fe2000c10110e */
[----:B------:R-:W-:Y:S02]  /*26660*/  ISETP.LT.OR P2, PT, R0, 0x62, !P3 ;  /* 0x000000620000780c */ /* 0x000fe40005f41670 */
[----:B0-----:R-:W-:-:S07]  /*26670*/  F2FP.SATFINITE.E4M3.F32.PACK_AB_MERGE_C R13, RZ, R3, RZ ;  /* 0x00000003ff0d723e */ /* 0x001fce00048070ff */
[----:B------:R0:W-:Y:S01]  /*26680*/  @!P1 STG.E.U8 desc[UR14][R30.64+0x60], R7 ;  /* 0x000060071e009986 */ /* 0x0001e2000c10110e */
[----:B------:R-:W-:-:S03]  /*26690*/  ISETP.LT.OR P1, PT, R0, 0x69, !P6 ;  /* 0x000000690000780c */ /* 0x000fc60007721670 */
[----:B------:R1:W-:Y:S01]  /*266a0*/  @!P5 STG.E.U8 desc[UR14][R28.64+0x60], R9 ;  /* 0x000060091c00d986 */ /* 0x0003e2000c10110e */
[----:B------:R-:W-:Y:S01]  /*266b0*/  ISETP.LT.OR P5, PT, R0, 0x6a, !P6 ;  /* 0x0000006a0000780c */ /* 0x000fe200077a1670 */
[----:B------:R-:W-:Y:S02]  /*266c0*/  FMUL R3, R38, UR20 ;  /* 0x0000001426037c20 */ /* 0x000fe40008400000 */
[----:B------:R-:W3:Y:S01]  /*266d0*/  LDL.LU R38, [R1+0x348] ;  /* 0x0003480001267983 */ /* 0x000ee20000300800 */
[----:B0-----:R-:W-:Y:S02]  /*266e0*/  F2FP.SATFINITE.E4M3.F32.PACK_AB_MERGE_C R7, RZ, R4, RZ ;  /* 0x00000004ff07723e */ /* 0x001fe400048070ff */
[----:B------:R-:W-:Y:S02]  /*266f0*/  F2FP.SATFINITE.E4M3.F32.PACK_AB_MERGE_C R11, RZ, R3, RZ ;  /* 0x00000003ff0b723e */ /* 0x000fe400048070ff */
[----:B-1----:R-:W-:Y:S01]  /*26700*/  F2FP.SATFINITE.E4M3.F32.PACK_AB_MERGE_C R9, RZ, R2, RZ ;  /* 0x00000002ff09723e */ /* 0x002fe200048070ff */
        /* <DEDUP_REMOVED lines=64> */
[----:B------:R-:W-:-:S03]  /*26b10*/  ISETP.LT.OR P1, PT, R0, 0x81, !P3 ;  /* 0x000000810000780c */ /* 0x000fc60005f21670 */
        /* <DEDUP_REMOVED lines=186> */
[----:B------:R-:W-:Y:S01]  /*276c0*/  FMUL R3, R40, UR20 ;  /* 0x0000001428037c20 */ /* 0x000fe20008400000 */
[----:B0-----:R-:W-:-:S04]  /*276d0*/  F2FP.SATFINITE.E4M3.F32.PACK_AB_MERGE_C R5, RZ, R2, RZ ;  /* 0x00000002ff05723e */ /* 0x001fc800048070ff */
[----:B------:R-:W-:Y:S01]  /*276e0*/  F2FP.SATFINITE.E4M3.F32.PACK_AB_MERGE_C R13, RZ, R3, RZ ;  /* 0x00000003ff0d723e */ /* 0x000fe200048070ff */
[----:B----4-:R-:W-:Y:S02]  /*276f0*/  FMUL R4, R36, UR20 ;  /* 0x0000001424047c20 */ /* 0x010fe40008400000 */
[----:B------:R-:W4:Y:S03]  /*27700*/  LDL.LU R36, [R1+0x418] ;  /* 0x0004180001247983 */ /* 0x000f260000300800 */
[----:B-1----:R-:W-:Y:S01]  /*27710*/  F2FP.SATFINITE.E4M3.F32.PACK_AB_MERGE_C R7, RZ, R4, RZ ;  /* 0x00000004ff07723e */ /* 0x002fe200048070ff */
[----:B------:R-:W-:Y:S02]  /*27720*/  FMUL R2, R35, UR20 ;  /* 0x0000001423027c20 */ /* 0x000fe40008400000 */
        /* <DEDUP_REMOVED lines=8> */
[----:B------:R-:W-:-:S03]  /*277b0*/  ISETP.LT.OR P1, PT, R0, 0xd1, !P3 ;  /* 0x000000d10000780c */ /* 0x000fc60005f21670 */
[----:B------:R-:W3:Y:S04]  /*277c0*/  LDL.LU R42, [R1+0x42c] ;  /* 0x00042c00012a7983 */ /* 0x000ee80000300800 */
[----:B------:R-:W3:Y:S04]  /*277d0*/  LDL.LU R40, [R1+0x430] ;  /* 0x0004300001287983 */ /* 0x000ee80000300800 */
[----:B------:R0:W-:Y:S01]  /*277e0*/  @!P2 STG.E.U8 desc[UR14][R28.64+0xc9], R11 ;  /* 0x0000c90b1c00a986 */ /* 0x0001e2000c10110e */
[----:B------:R-:W-:-:S03]  /*277f0*/  ISETP.LT.OR P2, PT, R0, 0xd2, !P6 ;  /* 0x000000d20000780c */ /* 0x000fc60007741670 */
[----:B------:R1:W-:Y:S01]  /*27800*/  @!P5 STG.E.U8 desc[UR14][R30.64+0xd0], R9 ;  /* 0x0000d0091e00d986 */ /* 0x0003e2000c10110e */
[----:B------:R-:W-:Y:S02]  /*27810*/  ISETP.LT.OR P5, PT, R0, 0xd2, !P3 ;  /* 0x000000d20000780c */ /* 0x000fe40005fa1670 */
[----:B0-----:R-:W-:-:S07]  /*27820*/  F2FP.SATFINITE.E4M3.F32.PACK_AB_MERGE_C R11, RZ, R3, RZ ;  /* 0x00000003ff0b723e */ /* 0x001fce00048070ff */
[----:B------:R0:W-:Y:S01]  /*27830*/  @!P2 STG.E.U8 desc[UR14][R30.64+0xd1], R5 ;  /* 0x0000d1051e00a986 */ /* 0x0001e2000c10110e */
[C---:B------:R-:W-:Y:S02]  /*27840*/  ISETP.LT.OR P2, PT, R0.reuse, 0xda, !P6 ;  /* 0x000000da0000780c */ /* 0x040fe40007741670 */
[----:B-1----:R-:W-:Y:S01]  /*27850*/  F2FP.SATFINITE.E4M3.F32.PACK_AB_MERGE_C R9, RZ, R2, RZ ;  /* 0x00000002ff09723e */ /* 0x002fe200048070ff */
[----:B------:R-:W-:Y:S01]  /*27860*/  @!P1 STG.E.U8 desc[UR14][R28.64+0xd0], R13 ;  /* 0x0000d00d1c009986 */ /* 0x000fe2000c10110e */
[C---:B------:R-:W-:Y:S01]  /*27870*/  ISETP.LT.OR P1, PT, R0.reuse, 0xd9, !P6 ;  /* 0x000000d90000780c */ /* 0x040fe20007721670 */
[----:B------:R-:W-:Y:S02]  /*27880*/  FMUL R2, R39, UR20 ;  /* 0x0000001427027c20 */ /* 0x000fe40008400000 */
[----:B------:R1:W-:Y:S01]  /*27890*/  @!P5 STG.E.U8 desc[UR14][R28.64+0xd1], R7 ;  /* 0x0000d1071c00d986 */ /* 0x0003e2000c10110e */
[----:B------:R-:W-:Y:S01]  /*278a0*/  ISETP.LT.OR P5, PT, R0, 0xd9, !P3 ;  /* 0x000000d90000780c */ /* 0x000fe20005fa1670 */
[----:B------:R-:W-:-:S02]  /*278b0*/  FMUL R3, R38, UR20 ;  /* 0x0000001426037c20 */ /* 0x000fc40008400000 */
[----:B------:R-:W3:Y:S04]  /*278c0*/  LDL.LU R39, [R1+0x434] ;  /* 0x0004340001277983 */ /* 0x000ee80000300800 */
[----:B------:R-:W3:Y:S01]  /*278d0*/  LDL.LU R38, [R1+0x438] ;  /* 0x0004380001267983 */ /* 0x000ee20000300800 */
[----:B0-----:R-:W-:Y:S02]  /*278e0*/  F2FP.SATFINITE.E4M3.F32.PACK_AB_MERGE_C R5, RZ, R4, RZ ;  /* 0x00000004ff05723e */ /* 0x001fe400048070ff */
[----:B-1----:R-:W-:Y:S01]  /*278f0*/  F2FP.SATFINITE.E4M3.F32.PACK_AB_MERGE_C R7, RZ, R2, RZ ;  /* 0x00000002ff07723e */ /* 0x002fe200048070ff */
[----:B------:R0:W-:Y:S01]  /*27900*/  @!P1 STG.E.U8 desc[UR14][R30.64+0xd8], R9 ;  /* 0x0000d8091e009986 */ /* 0x0001e2000c10110e */
[----:B------:R-:W-:-:S03]  /*27910*/  F2FP.SATFINITE.E4M3.F32.PACK_AB_MERGE_C R13, RZ, R3, RZ ;  /* 0x00000003ff0d723e */ /* 0x000fc600048070ff */
[----:B------:R-:W-:Y:S04]  /*27920*/  @!P2 STG.E.U8 desc[UR14][R30.64+0xd9], R11 ;  /* 0x0000d90b1e00a986 */ /* 0x000fe8000c10110e */
[----:B------:R1:W-:Y:S01]  /*27930*/  @!P5 STG.E.U8 desc[UR14][R28.64+0xd8], R5 ;  /* 0x0000d8051c00d986 */ /* 0x0003e2000c10110e */
[----:B--2---:R-:W-:-:S03]  /*27940*/  FMUL R4, R37, UR20 ;  /* 0x0000001425047c20 */ /* 0x004fc60008400000 */
[----:B------:R-:W2:Y:S02]  /*27950*/  LDL.LU R37, [R1+0x43c] ;  /* 0x00043c0001257983 */ /* 0x000ea40000300800 */
[----:B0-----:R-:W-:Y:S01]  /*27960*/  F2FP.SATFINITE.E4M3.F32.PACK_AB_MERGE_C R9, RZ, R4, RZ ;  /* 0x00000004ff09723e */ /* 0x001fe200048070ff */
        /* <DEDUP_REMOVED lines=15> */
[----:B------:R-:W-:-:S03]  /*27a60*/  ISETP.LT.OR P1, PT, R0, 0xe1, !P3 ;  /* 0x000000e10000780c */ /* 0x000fc60005f21670 */
[----:B------:R1:W-:Y:S01]  /*27a70*/  @!P5 STG.E.U8 desc[UR14][R30.64+0xe1], R9 ;  /* 0x0000e1091e00d986 */ /* 0x0003e2000c10110e */
[----:B------:R-:W-:Y:S02]  /*27a80*/  ISETP.LT.OR P5, PT, R0, 0xe9, !P6 ;  /* 0x000000e90000780c */ /* 0x000fe400077a1670 */
[----:B------:R-:W-:Y:S02]  /*27a90*/  F2FP.SATFINITE.E4M3.F32.PACK_AB_MERGE_C R11, RZ, R3, RZ ;  /* 0x00000003ff0b723e */ /* 0x000fe400048070ff */
[----:B0-----:R-:W-:-:S03]  /*27aa0*/  F2FP.SATFINITE.E4M3.F32.PACK_AB_MERGE_C R7, RZ, R4, RZ ;  /* 0x00000004ff07723e */ /* 0x001fc600048070ff */
[----:B------:R-:W-:Y:S01]  /*27ab0*/  @!P2 STG.E.U8 desc[UR14][R28.64+0xe1], R11 ;  /* 0x0000e10b1c00a986 */ /* 0x000fe2000c10110e */
[----:B------:R-:W-:-:S03]  /*27ac0*/  ISETP.LT.OR P2, PT, R0, 0xea, !P6 ;  /* 0x000000ea0000780c */ /* 0x000fc60007741670 */
[----:B------:R0:W-:Y:S01]  /*27ad0*/  @!P1 STG.E.U8 desc[UR14][R28.64+0xe0], R5 ;  /* 0x0000e0051c009986 */ /* 0x0001e2000c10110e */
[----:B------:R-:W-:-:S03]  /*27ae0*/  ISETP.LT.OR P1, PT, R0, 0xe9, !P3 ;  /* 0x000000e90000780c */ /* 0x000fc60005f21670 */
[----:B------:R0:W-:Y:S01]  /*27af0*/  @!P5 STG.E.U8 desc[UR14][R30.64+0xe8], R7 ;  /* 0x0000e8071e00d986 */ /* 0x0001e2000c10110e */
[----:B------:R-:W-:Y:S01]  /*27b00*/  ISETP.LT.OR P5, PT, R0, 0xea, !P3 ;  /* 0x000000ea0000780c */ /* 0x000fe20005fa1670 */
[----:B------:R-:W-:Y:S01]  /*27b10*/  FMUL R3, R43, UR20 ;  /* 0x000000142b037c20 */ /* 0x000fe20008400000 */
[----:B------:R-:W-:Y:S01]  /*27b20*/  FMUL R4, R42, UR20 ;  /* 0x000000142a047c20 */ /* 0x000fe20008400000 */
[----:B-1----:R-:W-:-:S03]  /*27b30*/  F2FP.SATFINITE.E4M3.F32.PACK_AB_MERGE_C R9, RZ, R2, RZ ;  /* 0x00000002ff09723e */ /* 0x002fc600048070ff */
[----:B------:R-:W-:Y:S02]  /*27b40*/  F2FP.SATFINITE.E4M3.F32.PACK_AB_MERGE_C R13, RZ, R3, RZ ;  /* 0x00000003ff0d723e */ /* 0x000fe400048070ff */
[----:B0-----:R-:W-:Y:S01]  /*27b50*/  F2FP.SATFINITE.E4M3.F32.PACK_AB_MERGE_C R5, RZ, R4, RZ ;  /* 0x00000004ff05723e */ /* 0x001fe200048070ff */
[----:B------:R0:W-:Y:S01]  /*27b60*/  @!P2 STG.E.U8 desc[UR14][R30.64+0xe9], R9 ;  /* 0x0000e9091e00a986 */ /* 0x0001e2000c10110e */
[----:B------:R-:W-:-:S03]  /*27b70*/  ISETP.LT.OR P2, PT, R0, 0xf1, !P3 ;  /* 0x000000f10000780c */ /* 0x000fc60005f41670 */
[----:B------:R-:W-:Y:S01]  /*27b80*/  @!P1 STG.E.U8 desc[UR14][R28.64+0xe8], R13 ;  /* 0x0000e80d1c009986 */ /* 0x000fe2000c10110e */
[----:B------:R-:W-:-:S03]  /*27b90*/  ISETP.LT.OR P1, PT, R0, 0xf1, !P6 ;  /* 0x000000f10000780c */ /* 0x000fc60007721670 */
[----:B------:R-:W-:Y:S01]  /*27ba0*/  @!P5 STG.E.U8 desc[UR14][R28.64+0xe9], R5 ;  /* 0x0000e9051c00d986 */ /* 0x000fe2000c10110e */
[----:B------:R-:W-:Y:S01]  /*27bb0*/  ISETP.LT.OR P5, PT, R0, 0xf2, !P6 ;  /* 0x000000f20000780c */ /* 0x000fe200077a1670 */
[----:B------:R-:W-:Y:S01]  /*27bc0*/  FMUL R2, R40, UR20 ;  /* 0x0000001428027c20 */ /* 0x000fe20008400000 */
[----:B------:R-:W-:Y:S01]  /*27bd0*/  FMUL R3, R39, UR20 ;  /* 0x0000001427037c20 */ /* 0x000fe20008400000 */
[----:B------:R-:W-:-:S03]  /*27be0*/  FMUL R4, R38, UR20 ;  /* 0x0000001426047c20 */ /* 0x000fc60008400000 */
[----:B------:R-:W-:Y:S02]  /*27bf0*/  F2FP.SATFINITE.E4M3.F32.PACK_AB_MERGE_C R7, RZ, R2, RZ ;  /* 0x00000002ff07723e */ /* 0x000fe400048070ff */
[----:B------:R-:W-:Y:S02]  /*27c00*/  F2FP.SATFINITE.E4M3.F32.PACK_AB_MERGE_C R11, RZ, R3, RZ ;  /* 0x00000003ff0b723e */ /* 0x000fe400048070ff */
[----:B0-----:R-:W-:Y:S01]  /*27c10*/  F2FP.SATFINITE.E4M3.F32.PACK_AB_MERGE_C R9, RZ, R4, RZ ;  /* 0x00000004ff09723e */ /* 0x001fe200048070ff */
[----:B------:R0:W-:Y:S01]  /*27c20*/  @!P1 STG.E.U8 desc[UR14][R30.64+0xf0], R7 ;  /* 0x0000f0071e009986 */ /* 0x0001e2000c10110e */
[----:B------:R-:W-:-:S03]  /*27c30*/  ISETP.LT.OR P1, PT, R0, 0xf9, !P6 ;  /* 0x000000f90000780c */ /* 0x000fc60007721670 */
[----:B------:R1:W-:Y:S01]  /*27c40*/  @!P5 STG.E.U8 desc[UR14][R30.64+0xf1], R11 ;  /* 0x0000f10b1e00d986 */ /* 0x0003e2000c10110e */
[C---:B------:R-:W-:Y:S02]  /*27c50*/  ISETP.LT.OR P5, PT, R0.reuse, 0xf2, !P3 ;  /* 0x000000f20000780c */ /* 0x040fe40005fa1670 */
[C---:B------:R-:W-:Y:S01]  /*27c60*/  ISETP.LT.OR P6, PT, R0.reuse, 0xfa, !P6 ;  /* 0x000000fa0000780c */ /* 0x040fe200077c1670 */
[----:B------:R1:W-:Y:S01]  /*27c70*/  @!P2 STG.E.U8 desc[UR14][R28.64+0xf0], R9 ;  /* 0x0000f0091c00a986 */ /* 0x0003e2000c10110e */
[C---:B------:R-:W-:Y:S02]  /*27c80*/  ISETP.LT.OR P2, PT, R0.reuse, 0xf9, !P3 ;  /* 0x000000f90000780c */ /* 0x040fe40005f41670 */
[----:B------:R-:W-:Y:S01]  /*27c90*/  ISETP.LT.OR P3, PT, R0, 0xfa, !P3 ;  /* 0x000000fa0000780c */ /* 0x000fe20005f61670 */
[----:B--2---:R-:W-:-:S05]  /*27ca0*/  FMUL R0, R37, UR20 ;  /* 0x0000001425007c20 */ /* 0x004fca0008400000 */
[----:B0-----:R-:W-:-:S05]  /*27cb0*/  F2FP.SATFINITE.E4M3.F32.PACK_AB_MERGE_C R7, RZ, R0, RZ ;  /* 0x00000000ff07723e */ /* 0x001fca00048070ff */
[----:B------:R0:W-:Y:S01]  /*27cc0*/  @!P5 STG.E.U8 desc[UR14][R28.64+0xf1], R7 ;  /* 0x0000f1071c00d986 */ /* 0x0001e2000c10110e */
[----:B----4-:R-:W-:Y:S01]  /*27cd0*/  FMUL R2, R36, UR20 ;  /* 0x0000001424027c20 */ /* 0x010fe20008400000 */
[----:B------:R-:W-:Y:S01]  /*27ce0*/  FMUL R3, R35, UR20 ;  /* 0x0000001423037c20 */ /* 0x000fe20008400000 */
[----:B---3--:R-:W-:Y:S01]  /*27cf0*/  FMUL R4, R33, UR20 ;  /* 0x0000001421047c20 */ /* 0x008fe20008400000 */
[----:B------:R-:W-:Y:S02]  /*27d00*/  FMUL R5, R32, UR20 ;  /* 0x0000001420057c20 */ /* 0x000fe40008400000 */
[----:B-1----:R-:W-:Y:S02]  /*27d10*/  F2FP.SATFINITE.E4M3.F32.PACK_AB_MERGE_C R11, RZ, R2, RZ ;  /* 0x00000002ff0b723e */ /* 0x002fe400048070ff */
[----:B------:R-:W-:Y:S02]  /*27d20*/  F2FP.SATFINITE.E4M3.F32.PACK_AB_MERGE_C R3, RZ, R3, RZ ;  /* 0x00000003ff03723e */ /* 0x000fe400048070ff */
[----:B------:R-:W-:-:S02]  /*27d30*/  F2FP.SATFINITE.E4M3.F32.PACK_AB_MERGE_C R9, RZ, R4, RZ ;  /* 0x00000004ff09723e */ /* 0x000fc400048070ff */
[----:B------:R-:W-:Y:S01]  /*27d40*/  F2FP.SATFINITE.E4M3.F32.PACK_AB_MERGE_C R5, RZ, R5, RZ ;  /* 0x00000005ff05723e */ /* 0x000fe200048070ff */
[----:B------:R0:W-:Y:S04]  /*27d50*/  @!P1 STG.E.U8 desc[UR14][R30.64+0xf8], R11 ;  /* 0x0000f80b1e009986 */ /* 0x0001e8000c10110e */
[----:B------:R0:W-:Y:S04]  /*27d60*/  @!P6 STG.E.U8 desc[UR14][R30.64+0xf9], R3 ;  /* 0x0000f9031e00e986 */ /* 0x0001e8000c10110e */
[----:B------:R0:W-:Y:S04]  /*27d70*/  @!P2 STG.E.U8 desc[UR14][R28.64+0xf8], R9 ;  /* 0x0000f8091c00a986 */ /* 0x0001e8000c10110e */
[----:B------:R0:W-:Y:S02]  /*27d80*/  @!P3 STG.E.U8 desc[UR14][R28.64+0xf9], R5 ;  /* 0x0000f9051c00b986 */ /* 0x0001e4000c10110e */
.L_x_551:
[----:B------:R-:W-:Y:S05]  /*27d90*/  BSYNC B0 ;  /* 0x0000000000007941 */ /* 0x000fea0003800000 */
.L_x_37:
[----:B0-2---:R-:W2:Y:S04]  /*27da0*/  LDL.LU R3, [R1+0x454] ;  /* 0x0004540001037983 */ /* 0x005ea80000300800 */
[----:B-----5:R-:W2:Y:S01]  /*27db0*/  LDL.LU R2, [R1+0x458] ;  /* 0x0004580001027983 */ /* 0x020ea20000300800 */
[----:B------:R-:W-:Y:S01]  /*27dc0*/  ULDC UR6, c[0x0][0xc] ;  /* 0x0000030000067ab9 */ /* 0x000fe20000000800 */
[----:B------:R-:W-:Y:S01]  /*27dd0*/  ULDC UR7, c[0x0][0x10] ;  /* 0x0000040000077ab9 */ /* 0x000fe20000000800 */
[----:B---34-:R-:W2:Y:S01]  /*27de0*/  LDC R5, c[0x0][0x14] ;  /* 0x00000500ff057b82 */ /* 0x018ea20000000800 */
[----:B------:R-:W-:Y:S01]  /*27df0*/  UIMAD.WIDE.U32 UR6, UR6, UR7, URZ ;  /* 0x00000007060672a5 */ /* 0x000fe2000f8e003f */
[----:B------:R-:W-:Y:S01]  /*27e00*/  PRMT R0, RZ, 0x7610, R0 ;  /* 0x00007610ff007816 */ /* 0x000fe20000000000 */
[----:B------:R-:W-:-:S04]  /*27e10*/  UMOV UR9, 0xffffffff ;  /* 0xffffffff00097882 */ /* 0x000fc80000000000 */
[----:B--2---:R-:W-:-:S04]  /*27e20*/  IMAD.WIDE.U32 R2, R5, UR6, R2 ;  /* 0x0000000605027c25 */ /* 0x004fc8000f8e0002 */
[----:B------:R-:W-:Y:S01]  /*27e30*/  IMAD R5, R5, UR7, RZ ;  /* 0x0000000705057c24 */ /* 0x000fe2000f8e02ff */
[----:B------:R-:W-:Y:S01]  /*27e40*/  ULDC.64 UR6, c[0x0][0x650] ;  /* 0x0001940000067ab9 */ /* 0x000fe20000000a00 */
[----:B------:R-:W-:Y:S01]  /*27e50*/  IMAD.MOV.U32 R11, RZ, RZ, R2 ;  /* 0x000000ffff0b7224 */ /* 0x000fe200078e0002 */
[----:B------:R-:W-:Y:S01]  /*27e60*/  ISETP.GE.U32.AND P1, PT, R2, UR6, PT ;  /* 0x0000000602007c0c */ /* 0x000fe2000bf26070 */
[----:B------:R-:W-:Y:S02]  /*27e70*/  IMAD.IADD R13, R3, 0x1, R5 ;  /* 0x00000001030d7824 */ /* 0x000fe400078e0205 */
[----:B------:R-:W-:-:S03]  /*27e80*/  IMAD.MOV.U32 R2, RZ, RZ, -0x1 ;  /* 0xffffffffff027424 */ /* 0x000fc600078e00ff */
[----:B------:R0:W-:Y:S01]  /*27e90*/  STL [R1+0x454], R13 ;  /* 0x0004540d01007387 */ /* 0x0001e20000100800 */
[----:B------:R-:W-:-:S03]  /*27ea0*/  ISETP.GE.U32.AND.EX P1, PT, R13, UR7, PT, P1 ;  /* 0x000000070d007c0c */ /* 0x000fc6000bf26110 */
[----:B------:R0:W-:Y:S04]  /*27eb0*/  STL [R1+0x458], R11 ;  /* 0x0004580b01007387 */ /* 0x0001e80000100800 */
[----:B------:R0:W-:Y:S06]  /*27ec0*/  STL [R1+0x45c], R2 ;  /* 0x00045c0201007387 */ /* 0x0001ec0000100800 */
[----:B------:R-:W-:Y:S05]  /*27ed0*/  @P1 BRA `(.L_x_552) ;  /* 0x0000000400741947 */ /* 0x000fea0003800000 */
[----:B------:R-:W2:Y:S01]  /*27ee0*/  S2R R8, SR_CTAID.X ;  /* 0x0000000000087919 */ /* 0x000ea20000002500 */
[----:B------:R-:W-:Y:S01]  /*27ef0*/  ULDC.64 UR18, c[0x0][0x628] ;  /* 0x00018a0000127ab9 */ /* 0x000fe20000000a00 */
[----:B------:R-:W3:Y:S01]  /*27f00*/  LDC R9, c[0x0][0x144] ;  /* 0x00005100ff097b82 */ /* 0x000ee20000000800 */
[----:B------:R-:W-:Y:S01]  /*27f10*/  ULDC UR6, c[0x0][0x150] ;  /* 0x0000540000067ab9 */ /* 0x000fe20000000800 */
[----:B------:R-:W4:Y:S01]  /*27f20*/  S2R R12, SR_CTAID.Y ;  /* 0x00000000000c7919 */ /* 0x000f220000002600 */
[----:B------:R-:W-:Y:S01]  /*27f30*/  ISETP.NE.U32.AND P1, PT, RZ, UR18, PT ;  /* 0x00000012ff007c0c */ /* 0x000fe2000bf25070 */
[----:B------:R-:W-:Y:S01]  /*27f40*/  ULDC UR23, c[0x0][0x630] ;  /* 0x00018c0000177ab9 */ /* 0x000fe20000000800 */
[----:B------:R-:W-:Y:S02]  /*27f50*/  R2UR UR16, R11 ;  /* 0x000000000b1072ca */ /* 0x000fe400000e0000 */
[----:B------:R-:W-:Y:S01]  /*27f60*/  ISETP.NE.AND.EX P1, PT, RZ, UR19, PT, P1 ;  /* 0x00000013ff007c0c */ /* 0x000fe2000bf25310 */
[----:B------:R-:W0:Y:S01]  /*27f70*/  LDC.64 R6, c[0x0][0x620] ;  /* 0x00018800ff067b82 */ /* 0x000e220000000a00 */
[----:B------:R-:W-:-:S02]  /*27f80*/  R2UR UR17, R13 ;  /* 0x000000000d1172ca */ /* 0x000fc400000e0000 */
[----:B--2---:R-:W-:-:S05]  /*27f90*/  I2FP.F32.U32 R0, R8 ;  /* 0x0000000800007245 */ /* 0x004fca0000201000 */
[----:B------:R-:W-:-:S06]  /*27fa0*/  FMUL R0, R0, UR6 ;  /* 0x0000000600007c20 */ /* 0x000fcc0008400000 */
[----:B------:R-:W2:Y:S01]  /*27fb0*/  F2I.U32.TRUNC.NTZ R0, R0 ;  /* 0x0000000000007305 */ /* 0x000ea2000020f000 */
[----:B----4-:R-:W-:Y:S05]  /*27fc0*/  @!P1 BRA `(.L_x_553) ;  /* 0x0000000000309947 */ /* 0x010fea0003800000 */
        /* <DEDUP_REMOVED lines=12> */
.L_x_553:
[----:B------:R-:W-:Y:S01]  /*28090*/  USHF.R.U64 UR9, UR16, UR23, UR17 ;  /* 0x0000001710097299 */ /* 0x000fe20008001211 */
[----:B------:R-:W4:Y:S01]  /*280a0*/  LDC.64 R22, c[0x0][0x640] ;  /* 0x00019000ff167b82 */ /* 0x000f220000000a00 */
[----:B------:R-:W-:Y:S01]  /*280b0*/  USHF.R.U32.HI UR6, URZ, UR23, UR17 ;  /* 0x000000173f067299 */ /* 0x000fe20008011611 */
[----:B--2---:R-:W-:Y:S02]  /*280c0*/  IMAD.MOV R10, RZ, RZ, -R0 ;  /* 0x000000ffff0a7224 */ /* 0x004fe400078e0a00 */
[----:B0-----:R-:W-:Y:S01]  /*280d0*/  IMAD.MOV.U32 R2, RZ, RZ, R11 ;  /* 0x000000ffff027224 */ /* 0x001fe200078e000b */
[----:B------:R-:W-:Y:S01]  /*280e0*/  IADD3 R5, P1, RZ, -UR9, RZ ;  /* 0x80000009ff057c10 */ /* 0x000fe2000ff3e0ff */
[----:B---3--:R-:W-:Y:S02]  /*280f0*/  IMAD R18, R9, R10, R8 ;  /* 0x0000000a09127224 */ /* 0x008fe400078e0208 */
[----:B------:R-:W0:Y:S02]  /*28100*/  LDC R4, c[0x0][0x618] ;  /* 0x00018600ff047b82 */ /* 0x000e240000000800 */
[----:B------:R-:W-:Y:S01]  /*28110*/  IMAD.X R3, RZ, RZ, ~UR6, P1 ;  /* 0x80000006ff037e24 */ /* 0x000fe200088e06ff */
[----:B------:R-:W-:-:S03]  /*28120*/  ULDC UR6, c[0x0][0x154] ;  /* 0x0000550000067ab9 */ /* 0x000fc60000000800 */
[-C--:B------:R-:W-:Y:S02]  /*28130*/  IMAD R0, R3, R6.reuse, RZ ;  /* 0x0000000603007224 */ /* 0x080fe400078e02ff */
[----:B------:R-:W2:Y:S01]  /*28140*/  LDC R14, c[0x0][0x608] ;  /* 0x00018200ff0e7b82 */ /* 0x000ea20000000800 */
[----:B------:R-:W-:Y:S02]  /*28150*/  IMAD.MOV.U32 R3, RZ, RZ, R13 ;  /* 0x000000ffff037224 */ /* 0x000fe400078e000d */
[----:B------:R-:W-:-:S05]  /*28160*/  IMAD.WIDE.U32 R2, R5, R6, R2 ;  /* 0x0000000605027225 */ /* 0x000fca00078e0002 */
[----:B------:R-:W3:Y:S01]  /*28170*/  LDC R20, c[0x0][0x658] ;  /* 0x00019600ff147b82 */ /* 0x000ee20000000800 */
[----:B------:R-:W-:Y:S01]  /*28180*/  IMAD R5, R5, R7, R0 ;  /* 0x0000000705057224 */ /* 0x000fe200078e0200 */
[----:B------:R-:W-:Y:S01]  /*28190*/  I2FP.F32.U32 R0, R12 ;  /* 0x0000000c00007245 */ /* 0x000fe20000201000 */
[----:B------:R-:W-:Y:S01]  /*281a0*/  IMAD.MOV.U32 R7, RZ, RZ, 0x1 ;  /* 0x00000001ff077424 */ /* 0x000fe200078e00ff */
[----:B----4-:R-:W-:Y:S01]  /*281b0*/  ISETP.NE.U32.AND P1, PT, R22, RZ, PT ;  /* 0x000000ff1600720c */ /* 0x010fe20003f25070 */
[----:B------:R-:W-:Y:S02]  /*281c0*/  IMAD.IADD R3, R3, 0x1, R5 ;  /* 0x0000000103037824 */ /* 0x000fe400078e0205 */
[----:B------:R-:W-:Y:S01]  /*281d0*/  FMUL R0, R0, UR6 ;  /* 0x0000000600007c20 */ /* 0x000fe20008400000 */
[----:B------:R-:W4:Y:S01]  /*281e0*/  LDC R15, c[0x0][0x148] ;  /* 0x00005200ff0f7b82 */ /* 0x000f220000000800 */
[----:B------:R-:W-:Y:S01]  /*281f0*/  ISETP.NE.AND.EX P1, PT, R23, RZ, PT, P1 ;  /* 0x000000ff1700720c */ /* 0x000fe20003f25310 */
[----:B------:R-:W-:Y:S01]  /*28200*/  IMAD.MOV.U32 R5, RZ, RZ, -0x1 ;  /* 0xffffffffff057424 */ /* 0x000fe200078e00ff */
[-CC-:B0-----:R-:W-:Y:S01]  /*28210*/  SHF.R.U64 R10, R2, R4.reuse, R3.reuse ;  /* 0x00000004020a7219 */ /* 0x181fe20000001203 */
[----:B------:R0:W0:Y:S01]  /*28220*/  F2I.U32.TRUNC.NTZ R13, R0 ;  /* 0x00000000000d7305 */ /* 0x000022000020f000 */
[----:B------:R-:W-:-:S03]  /*28230*/  SHF.R.U32.HI R3, RZ, R4, R3 ;  /* 0x00000004ff037219 */ /* 0x000fc60000011603 */
[----:B------:R-:W0:Y:S01]  /*28240*/  LDC R16, c[0x0][0x600] ;  /* 0x00018000ff107b82 */ /* 0x000e220000000800 */
[-CC-:B--2---:R-:W-:Y:S02]  /*28250*/  SHF.R.U64 R8, R10, R14.reuse, R3.reuse ;  /* 0x0000000e0a087219 */ /* 0x184fe40000001203 */
[----:B------:R-:W-:-:S05]  /*28260*/  SHF.R.U32.HI R3, RZ, R14, R3 ;  /* 0x0000000eff037219 */ /* 0x000fca0000011603 */
[----:B------:R-:W2:Y:S01]  /*28270*/  LDC R17, c[0x0][0x648] ;  /* 0x00019200ff117b82 */ /* 0x000ea20000000800 */
[-CC-:B---3--:R-:W-:Y:S02]  /*28280*/  SHF.R.U64 R11, R8, R20.reuse, R3.reuse ;  /* 0x00000014080b7219 */ /* 0x188fe40000001203 */
[-C--:B------:R-:W-:Y:S02]  /*28290*/  SHF.L.U32 R5, R5, R20.reuse, RZ ;  /* 0x0000001405057219 */ /* 0x080fe400000006ff */
[-C--:B------:R-:W-:Y:S01]  /*282a0*/  SHF.R.U32.HI R3, RZ, R20.reuse, R3 ;  /* 0x00000014ff037219 */ /* 0x080fe20000011603 */
[----:B------:R-:W-:Y:S01]  /*282b0*/  IMAD.MOV.U32 R2, RZ, RZ, R11 ;  /* 0x000000ffff027224 */ /* 0x000fe200078e000b */
[----:B------:R-:W-:Y:S01]  /*282c0*/  SHF.L.U32 R20, R7, R20, RZ ;  /* 0x0000001407147219 */ /* 0x000fe200000006ff */
[----:B------:R-:W3:Y:S01]  /*282d0*/  LDC R19, c[0x0][0x638] ;  /* 0x00018e00ff137b82 */ /* 0x000ee20000000800 */
[----:B------:R-:W-:-:S07]  /*282e0*/  LOP3.LUT R41, RZ, R5, RZ, 0x33, !PT ;  /* 0x00000005ff297212 */ /* 0x000fce00078e33ff */
[----:B------:R-:W0:Y:S01]  /*282f0*/  LDC R21, c[0x0][0x610] ;  /* 0x00018400ff157b82 */ /* 0x000e220000000800 */
[----:B------:R-:W-:Y:S05]  /*28300*/  @!P1 BRA `(.L_x_554) ;  /* 0x0000000000289947 */ /* 0x000fea0003800000 */
[----:B0-----:R-:W0:Y:S02]  /*28310*/  LDC R0, c[0x0][0x64c] ;  /* 0x00019300ff007b82 */ /* 0x001e240000000800 */
[----:B0-----:R-:W-:-:S05]  /*28320*/  IADD3 R7, P1, R11, R0, RZ ;  /* 0x000000000b077210 */ /* 0x001fca0007f3e0ff */
        /* <DEDUP_REMOVED lines=8> */
.L_x_554:
[----:B0-2---:R-:W-:Y:S01]  /*283b0*/  SHF.R.U64 R0, R2, R17, R3 ;  /* 0x0000001102007219 */ /* 0x005fe20000001203 */
[----:B------:R-:W-:Y:S01]  /*283c0*/  VIADD R3, R16, 0xffffffff ;  /* 0xffffffff10037836 */ /* 0x000fe20000000000 */
[----:B------:R-:W-:Y:S01]  /*283d0*/  LOP3.LUT R41, R8, R41, RZ, 0xc0, !PT ;  /* 0x0000002908297212 */ /* 0x000fe200078ec0ff */
[----:B------:R-:W-:Y:S02]  /*283e0*/  IMAD.MOV R13, RZ, RZ, -R13 ;  /* 0x000000ffff0d7224 */ /* 0x000fe400078e0a0d */
[----:B------:R-:W-:Y:S01]  /*283f0*/  IMAD.MOV R2, RZ, RZ, -R0 ;  /* 0x000000ffff027224 */ /* 0x000fe200078e0a00 */
[----:B------:R-:W-:Y:S01]  /*28400*/  LOP3.LUT R3, R10, R3, RZ, 0xc0, !PT ;  /* 0x000000030a037212 */ /* 0x000fe200078ec0ff */
[----:B------:R-:W-:Y:S02]  /*28410*/  IMAD R41, R20, R0, R41 ;  /* 0x0000000014297224 */ /* 0x000fe400078e0229 */
[----:B----4-:R-:W-:Y:S02]  /*28420*/  @P4 IMAD R18, R15, R13, R12 ;  /* 0x0000000d0f124224 */ /* 0x010fe400078e020c */
[----:B---3--:R-:W-:-:S02]  /*28430*/  IMAD R0, R2, R19, R11 ;  /* 0x0000001302007224 */ /* 0x008fc400078e020b */
[----:B------:R-:W-:Y:S02]  /*28440*/  IMAD R41, R41, R21, R18 ;  /* 0x0000001529297224 */ /* 0x000fe400078e0212 */
[----:B------:R-:W-:Y:S02]  /*28450*/  IMAD R2, R0, R16, R3 ;  /* 0x0000001000027224 */ /* 0x000fe400078e0203 */
[----:B------:R-:W-:-:S03]  /*28460*/  IMAD.MOV.U32 R4, RZ, RZ, 0x1 ;  /* 0x00000001ff047424 */ /* 0x000fc600078e00ff */
[----:B------:R-:W-:Y:S02]  /*28470*/  SEL R3, R2, R41, !P4 ;  /* 0x0000002902037207 */ /* 0x000fe40006000000 */
[----:B------:R-:W-:Y:S02]  /*28480*/  PRMT R0, R4, 0x7610, R0 ;  /* 0x0000761004007816 */ /* 0x000fe40000000000 */
[----:B------:R-:W-:Y:S01]  /*28490*/  SEL R41, R41, R2, !P4 ;  /* 0x0000000229297207 */ /* 0x000fe20006000000 */
[----:B------:R2:W-:Y:S06]  /*284a0*/  STL [R1+0x45c], R3 ;  /* 0x00045c0301007387 */ /* 0x0005ec0000100800 */
.L_x_552:
[----:B------:R3:W-:Y:S01]  /*284b0*/  STL [R1+0x460], R41 ;  /* 0x0004602901007387 */ /* 0x0007e20000100800 */
[----:B------:R-:W-:-:S13]  /*284c0*/  LOP3.LUT P1, RZ, R0, 0xff, RZ, 0xc0, !PT ;  /* 0x000000ff00ff7812 */ /* 0x000fda000782c0ff */
[----:B---3--:R-:W-:Y:S05]  /*284d0*/  @P1 BRA `(.L_x_555) ;  /* 0xfffffd8c005c1947 */ /* 0x008fea000383ffff */
[----:B------:R-:W-:Y:S05]  /*284e0*/  EXIT ;  /* 0x000000000000794d */ /* 0x000fea0003800000 */
.L_x_7:
[----:B------:R-:W2:Y:S01]  /*284f0*/  LDL R20, [R1+0x458] ;  /* 0x0004580001147983 */ /* 0x000ea20000100800 */
[----:B0-----:R-:W-:-:S03]  /*28500*/  ULDC.64 UR4, c[0x0][0x650] ;  /* 0x0001940000047ab9 */ /* 0x001fc60000000a00 */
[----:B------:R-:W3:Y:S01]  /*28510*/  LDL R163, [R1+0x454] ;  /* 0x0004540001a37983 */ /* 0x000ee20000100800 */
[----:B------:R-:W-:Y:S01]  /*28520*/  PRMT R0, RZ, 0x7610, R0 ;  /* 0x00007610ff007816 */ /* 0x000fe20000000000 */
[----:B------:R-:W-:Y:S02]  /*28530*/  IMAD.MOV.U32 R12, RZ, RZ, -0x1 ;  /* 0xffffffffff0c7424 */ /* 0x000fe400078e00ff */
[----:B------:R-:W-:Y:S02]  /*28540*/  IMAD.MOV.U32 R4, RZ, RZ, -0x1 ;  /* 0xffffffffff047424 */ /* 0x000fe400078e00ff */
[----:B------:R-:W-:Y:S01]  /*28550*/  IMAD.MOV.U32 R11, RZ, RZ, -0x1 ;  /* 0xffffffffff0b7424 */ /* 0x000fe200078e00ff */
[----:B--2---:R-:W-:-:S04]  /*28560*/  ISETP.GE.U32.AND P0, PT, R20, UR4, PT ;  /* 0x0000000414007c0c */ /* 0x004fc8000bf06070 */
[----:B---3--:R-:W-:-:S13]  /*28570*/  ISETP.GE.U32.AND.EX P0, PT, R163, UR5, PT, P0 ;  /* 0x00000005a3007c0c */ /* 0x008fda000bf06100 */
[----:B------:R-:W-:Y:S05]  /*28580*/  @P0 BRA `(.L_x_556) ;  /* 0x0000000400300947 */ /* 0x000fea0003800000 */
[----:B------:R-:W0:Y:S01]  /*28590*/  LDC.64 R16, c[0x0][0x628] ;  /* 0x00018a00ff107b82 */ /* 0x000e220000000a00 */
[----:B-1----:R-:W-:Y:S02]  /*285a0*/  IMAD.MOV.U32 R8, RZ, RZ, R20 ;  /* 0x000000ffff087224 */ /* 0x002fe400078e0014 */
[----:B------:R-:W-:-:S05]  /*285b0*/  IMAD.MOV.U32 R9, RZ, RZ, R163 ;  /* 0x000000ffff097224 */ /* 0x000fca00078e00a3 */
[----:B------:R-:W1:Y:S08]  /*285c0*/  LDC R12, c[0x0][0x630] ;  /* 0x00018c00ff0c7b82 */ /* 0x000e700000000800 */
[----:B------:R-:W2:Y:S01]  /*285d0*/  LDC.64 R18, c[0x0][0x620] ;  /* 0x00018800ff127b82 */ /* 0x000ea20000000a00 */
[----:B0-----:R-:W-:-:S04]  /*285e0*/  ISETP.NE.U32.AND P0, PT, R16, RZ, PT ;  /* 0x000000ff1000720c */ /* 0x001fc80003f05070 */
[----:B------:R-:W-:-:S13]  /*285f0*/  ISETP.NE.AND.EX P0, PT, R17, RZ, PT, P0 ;  /* 0x000000ff1100720c */ /* 0x000fda0003f05300 */
[----:B-12---:R-:W-:Y:S05]  /*28600*/  @!P0 BRA `(.L_x_557) ;  /* 0x0000000000288947 */ /* 0x006fea0003800000 */
[----:B------:R-:W0:Y:S02]  /*28610*/  LDC R0, c[0x0][0x634] ;  /* 0x00018d00ff007b82 */ /* 0x000e240000000800 */
        /* <DEDUP_REMOVED lines=9> */
.L_x_557:
[----:B------:R-:W0:Y:S01]  /*286b0*/  LDC.64 R22, c[0x0][0x640] ;  /* 0x00019000ff167b82 */ /* 0x000e220000000a00 */
[-CC-:B------:R-:W-:Y:S01]  /*286c0*/  SHF.R.U64 R15, R8, R12.reuse, R9.reuse ;  /* 0x0000000c080f7219 */ /* 0x180fe20000001209 */
[----:B------:R-:W-:Y:S01]  /*286d0*/  IMAD.MOV.U32 R4, RZ, RZ, R20 ;  /* 0x000000ffff047224 */ /* 0x000fe200078e0014 */
[----:B------:R-:W-:Y:S01]  /*286e0*/  SHF.R.U32.HI R0, RZ, R12, R9 ;  /* 0x0000000cff007219 */ /* 0x000fe20000011609 */
[----:B------:R-:W-:Y:S01]  /*286f0*/  IMAD.MOV.U32 R24, RZ, RZ, 0x1 ;  /* 0x00000001ff187424 */ /* 0x000fe200078e00ff */
[----:B------:R-:W-:-:S03]  /*28700*/  IADD3 R7, P0, RZ, -R15, RZ ;  /* 0x8000000fff077210 */ /* 0x000fc60007f1e0ff */
[----:B------:R-:W1:Y:S02]  /*28710*/  LDC R6, c[0x0][0x618] ;  /* 0x00018600ff067b82 */ /* 0x000e640000000800 */
[----:B------:R-:W-:-:S04]  /*28720*/  IMAD.X R5, RZ, RZ, ~R0, P0 ;  /* 0x000000ffff057224 */ /* 0x000fc800000e0e00 */
[-C--:B------:R-:W-:Y:S02]  /*28730*/  IMAD R0, R5, R18.reuse, RZ ;  /* 0x0000001205007224 */ /* 0x080fe400078e02ff */
[----:B------:R-:W2:Y:S01]  /*28740*/  LDC R8, c[0x0][0x608] ;  /* 0x00018200ff087b82 */ /* 0x000ea20000000800 */
[----:B------:R-:W-:Y:S02]  /*28750*/  IMAD.MOV.U32 R5, RZ, RZ, R163 ;  /* 0x000000ffff057224 */ /* 0x000fe400078e00a3 */
[----:B------:R-:W-:-:S05]  /*28760*/  IMAD.WIDE.U32 R4, R7, R18, R4 ;  /* 0x0000001207047225 */ /* 0x000fca00078e0004 */
[----:B------:R-:W3:Y:S01]  /*28770*/  LDC R21, c[0x0][0x658] ;  /* 0x00019600ff157b82 */ /* 0x000ee20000000800 */
[----:B------:R-:W-:Y:S01]  /*28780*/  IMAD R7, R7, R19, R0 ;  /* 0x0000001307077224 */ /* 0x000fe200078e0200 */
[----:B0-----:R-:W-:-:S03]  /*28790*/  ISETP.NE.U32.AND P0, PT, R22, RZ, PT ;  /* 0x000000ff1600720c */ /* 0x001fc60003f05070 */
[----:B------:R-:W-:Y:S01]  /*287a0*/  IMAD.IADD R5, R5, 0x1, R7 ;  /* 0x0000000105057824 */ /* 0x000fe200078e0207 */
[----:B------:R-:W-:Y:S02]  /*287b0*/  ISETP.NE.AND.EX P0, PT, R23, RZ, PT, P0 ;  /* 0x000000ff1700720c */ /* 0x000fe40003f05300 */
[----:B------:R-:W0:Y:S02]  /*287c0*/  LDC R16, c[0x0][0x600] ;  /* 0x00018000ff107b82 */ /* 0x000e240000000800 */
[-CC-:B-1----:R-:W-:Y:S01]  /*287d0*/  SHF.R.U64 R12, R4, R6.reuse, R5.reuse ;  /* 0x00000006040c7219 */ /* 0x182fe20000001205 */
[----:B------:R-:W-:Y:S01]  /*287e0*/  IMAD.MOV.U32 R4, RZ, RZ, -0x1 ;  /* 0xffffffffff047424 */ /* 0x000fe200078e00ff */
[----:B------:R-:W-:-:S04]  /*287f0*/  SHF.R.U32.HI R5, RZ, R6, R5 ;  /* 0x00000006ff057219 */ /* 0x000fc80000011605 */
[----:B------:R-:W1:Y:S01]  /*28800*/  LDC R18, c[0x0][0x648] ;  /* 0x00019200ff127b82 */ /* 0x000e620000000800 */
[-CC-:B--2---:R-:W-:Y:S02]  /*28810*/  SHF.R.U64 R17, R12, R8.reuse, R5.reuse ;  /* 0x000000080c117219 */ /* 0x184fe40000001205 */
[----:B------:R-:W-:-:S05]  /*28820*/  SHF.R.U32.HI R0, RZ, R8, R5 ;  /* 0x00000008ff007219 */ /* 0x000fca0000011605 */
[----:B------:R-:W2:Y:S01]  /*28830*/  LDC R20, c[0x0][0x638] ;  /* 0x00018e00ff147b82 */ /* 0x000ea20000000800 */
[-C--:B---3--:R-:W-:Y:S02]  /*28840*/  SHF.L.U32 R4, R4, R21.reuse, RZ ;  /* 0x0000001504047219 */ /* 0x088fe400000006ff */
[-CC-:B------:R-:W-:Y:S02]  /*28850*/  SHF.R.U64 R19, R17, R21.reuse, R0.reuse ;  /* 0x0000001511137219 */ /* 0x180fe40000001200 */
[----:B------:R-:W-:Y:S02]  /*28860*/  LOP3.LUT R26, RZ, R4, RZ, 0x33, !PT ;  /* 0x00000004ff1a7212 */ /* 0x000fe400078e33ff */
[----:B------:R-:W-:Y:S01]  /*28870*/  SHF.R.U32.HI R5, RZ, R21, R0 ;  /* 0x00000015ff057219 */ /* 0x000fe20000011600 */
[----:B------:R-:W3:Y:S01]  /*28880*/  LDC R25, c[0x0][0x610] ;  /* 0x00018400ff197b82 */ /* 0x000ee20000000800 */
[----:B------:R-:W-:Y:S01]  /*28890*/  IMAD.MOV.U32 R4, RZ, RZ, R19 ;  /* 0x000000ffff047224 */ /* 0x000fe200078e0013 */
[----:B------:R-:W-:Y:S06]  /*288a0*/  @!P0 BRA `(.L_x_558) ;  /* 0x0000000000288947 */ /* 0x000fec0003800000 */
        /* <DEDUP_REMOVED lines=10> */
.L_x_558:
[----:B-1----:R-:W-:Y:S01]  /*28950*/  SHF.R.U64 R3, R4, R18, R5 ;  /* 0x0000001204037219 */ /* 0x002fe20000001205 */
[----:B0-----:R-:W-:Y:S01]  /*28960*/  VIADD R5, R16, 0xffffffff ;  /* 0xffffffff10057836 */ /* 0x001fe20000000000 */
[----:B------:R-:W-:Y:S01]  /*28970*/  SHF.L.U32 R24, R24, R21, RZ ;  /* 0x0000001518187219 */ /* 0x000fe200000006ff */
[----:B------:R-:W-:Y:S01]  /*28980*/  @P4 IMAD R10, R13, R14, R2 ;  /* 0x0000000e0d0a4224 */ /* 0x000fe200078e0202 */
[----:B------:R-:W-:Y:S01]  /*28990*/  LOP3.LUT R0, R17, R26, RZ, 0xc0, !PT ;  /* 0x0000001a11007212 */ /* 0x000fe200078ec0ff */
[----:B------:R-:W-:Y:S01]  /*289a0*/  IMAD.MOV R4, RZ, RZ, -R3 ;  /* 0x000000ffff047224 */ /* 0x000fe200078e0a03 */
[----:B------:R-:W-:Y:S01]  /*289b0*/  LOP3.LUT R5, R12, R5, RZ, 0xc0, !PT ;  /* 0x000000050c057212 */ /* 0x000fe200078ec0ff */
[----:B------:R-:W-:Y:S02]  /*289c0*/  IMAD.MOV.U32 R2, RZ, RZ, 0x1 ;  /* 0x00000001ff027424 */ /* 0x000fe400078e00ff */
[----:B------:R-:W-:Y:S02]  /*289d0*/  IMAD R3, R24, R3, R0 ;  /* 0x0000000318037224 */ /* 0x000fe400078e0200 */
[----:B--2---:R-:W-:-:S02]  /*289e0*/  IMAD R0, R4, R20, R19 ;  /* 0x0000001404007224 */ /* 0x004fc400078e0213 */
[----:B---3--:R-:W-:Y:S02]  /*289f0*/  IMAD R12, R3, R25, R10 ;  /* 0x00000019030c7224 */ /* 0x008fe400078e020a */
[----:B------:R-:W-:Y:S01]  /*28a00*/  IMAD R3, R0, R16, R5 ;  /* 0x0000001000037224 */ /* 0x000fe200078e0205 */
[----:B------:R-:W-:Y:S01]  /*28a10*/  PRMT R0, R2, 0x7610, R0 ;  /* 0x0000761002007816 */ /* 0x000fe20000000000 */
[----:B------:R-:W-:-:S03]  /*28a20*/  IMAD.MOV.U32 R11, RZ, RZ, R15 ;  /* 0x000000ffff0b7224 */ /* 0x000fc600078e000f */
[----:B------:R-:W-:Y:S02]  /*28a30*/  SEL R4, R3, R12, !P4 ;  /* 0x0000000c03047207 */ /* 0x000fe40006000000 */
[----:B------:R-:W-:-:S07]  /*28a40*/  SEL R12, R12, R3, !P4 ;  /* 0x000000030c0c7207 */ /* 0x000fce0006000000 */
.L_x_556:
[----:B------:R-:W-:-:S08]  /*28a50*/  NOP ;  /* 0x0000000000007918 */ /* 0x000fd00000000000 */
[----:B-1----:R-:W0:-:S00]  /*28a60*/  USETMAXREG.DEALLOC.CTAPOOL 0x18 ;  /* 0x00000018000079c8 */ /* 0x002e0000080e0500 */
[----:B------:R-:W-:-:S13]  /*28a70*/  ISETP.NE.AND P0, PT, RZ, UR8, PT ;  /* 0x00000008ff007c0c */ /* 0x000fda000bf05270 */
[----:B------:R-:W-:Y:S05]  /*28a80*/  @P0 EXIT ;  /* 0x000000000000094d */ /* 0x000fea0003800000 */
[----:B0-----:R-:W-:Y:S01]  /*28a90*/  LOP3.LUT P0, RZ, R0, 0xff, RZ, 0xc0, !PT ;  /* 0x000000ff00ff7812 */ /* 0x001fe2000780c0ff */
[----:B------:R-:W-:Y:S02]  /*28aa0*/  IMAD.MOV.U32 R0, RZ, RZ, 0x1 ;  /* 0x00000001ff007424 */ /* 0x000fe400078e00ff */
[----:B------:R-:W-:-:S10]  /*28ab0*/  IMAD.MOV.U32 R8, RZ, RZ, RZ ;  /* 0x000000ffff087224 */ /* 0x000fd400078e00ff */
[----:B------:R-:W-:Y:S05]  /*28ac0*/  @!P0 BRA `(.L_x_559) ;  /* 0x0000000c00508947 */ /* 0x000fea0003800000 */
[----:B------:R-:W0:Y:S01]  /*28ad0*/  LDC R0, c[0x0][0x28c] ;  /* 0x0000a300ff007b82 */ /* 0x000e220000000800 */
[----:B------:R-:W-:Y:S01]  /*28ae0*/  ULDC UR5, c[0x0][0x658] ;  /* 0x0001960000057ab9 */ /* 0x000fe20000000800 */
[----:B------:R-:W-:Y:S01]  /*28af0*/  UMOV UR7, 0xffffffff ;  /* 0xffffffff00077882 */ /* 0x000fe20000000000 */
[----:B------:R-:W-:Y:S01]  /*28b00*/  ULDC UR6, c[0x0][0xc] ;  /* 0x0000030000067ab9 */ /* 0x000fe20000000800 */
[----:B------:R-:W-:Y:S01]  /*28b10*/  USHF.L.U32 UR9, UR7, UR5, URZ ;  /* 0x0000000507097299 */ /* 0x000fe2000800063f */
[----:B------:R-:W-:Y:S01]  /*28b20*/  BSSY B0, `(.L_x_559) ;  /* 0x00000ce000007945 */ /* 0x000fe20003800000 */
[----:B------:R-:W-:Y:S01]  /*28b30*/  UMOV UR8, 0x1 ;  /* 0x0000000100087882 */ /* 0x000fe20000000000 */
[----:B------:R-:W-:Y:S01]  /*28b40*/  ULDC UR7, c[0x0][0x10] ;  /* 0x0000040000077ab9 */ /* 0x000fe20000000800 */
[----:B------:R-:W1:Y:S01]  /*28b50*/  S2UR UR10, SR_CgaCtaId ;  /* 0x00000000000a79c3 */ /* 0x000e620000008800 */
[----:B------:R-:W-:Y:S01]  /*28b60*/  UIMAD.WIDE.U32 UR6, UR6, UR7, URZ ;  /* 0x00000007060672a5 */ /* 0x000fe2000f8e003f */
[----:B------:R-:W-:Y:S01]  /*28b70*/  IMAD.MOV.U32 R10, RZ, RZ, 0x1 ;  /* 0x00000001ff0a7424 */ /* 0x000fe200078e00ff */
[----:B------:R-:W-:Y:S01]  /*28b80*/  USHF.L.U32 UR5, UR8, UR5, URZ ;  /* 0x0000000508057299 */ /* 0x000fe2000800063f */
[----:B------:R-:W-:Y:S01]  /*28b90*/  IMAD.MOV.U32 R8, RZ, RZ, RZ ;  /* 0x000000ffff087224 */ /* 0x000fe200078e00ff */
[----:B------:R-:W-:Y:S01]  /*28ba0*/  ULDC UR4, c[0x0][0x600] ;  /* 0x0001800000047ab9 */ /* 0x000fe20000000800 */
[----:B------:R-:W-:Y:S01]  /*28bb0*/  ULDC UR8, c[0x0][0x14] ;  /* 0x0000050000087ab9 */ /* 0x000fe20000000800 */
[----:B------:R-:W-:-:S02]  /*28bc0*/  ULOP3.LUT UR21, UR13, 0x2, URZ, 0xfc, !UPT ;  /* 0x000000020d157892 */ /* 0x000fc4000f8efc3f */
[----:B------:R-:W-:Y:S02]  /*28bd0*/  UIMAD.WIDE.U32 UR22, UR6, UR8, URZ ;  /* 0x00000008061672a5 */ /* 0x000fe4000f8e003f */
[----:B------:R-:W-:Y:S02]  /*28be0*/  UIMAD UR16, UR7, UR8, URZ ;  /* 0x00000008071072a4 */ /* 0x000fe4000f8e023f */
[----:B------:R-:W-:Y:S02]  /*28bf0*/  UIADD3 UR4, UR4, -0x1, URZ ;  /* 0xffffffff04047890 */ /* 0x000fe4000fffe03f */
[----:B------:R-:W-:Y:S01]  /*28c00*/  ULOP3.LUT UR18, URZ, UR9, URZ, 0x33, !UPT ;  /* 0x000000093f127292 */ /* 0x000fe2000f8e333f */
[----:B0-----:R-:W-:Y:S01]  /*28c10*/  VIADD R0, R0, 0x7f ;  /* 0x0000007f00007836 */ /* 0x001fe20000000000 */
[----:B------:R-:W-:Y:S01]  /*28c20*/  UIADD3 UR16, UR23, UR16, URZ ;  /* 0x0000001017107290 */ /* 0x000fe2000fffe03f */
[----:B------:R-:W-:-:S03]  /*28c30*/  ULDC.64 UR24, c[0x0][0x198] ;  /* 0x0000660000187ab9 */ /* 0x000fc60000000a00 */
[----:B------:R-:W-:Y:S01]  /*28c40*/  SHF.R.S32.HI R3, RZ, 0x1f, R0 ;  /* 0x0000001fff037819 */ /* 0x000fe20000011400 */
[----:B-1----:R-:W-:-:S03]  /*28c50*/  IMAD.U32 R7, RZ, RZ, UR10 ;  /* 0x0000000aff077e24 */ /* 0x002fc6000f8e00ff */
[----:B------:R-:W-:Y:S01]  /*28c60*/  LEA.HI R3, R3, R0, RZ, 0x7 ;  /* 0x0000000003037211 */ /* 0x000fe200078f38ff */
[----:B------:R-:W-:-:S03]  /*28c70*/  IMAD.MOV.U32 R0, RZ, RZ, 0x1 ;  /* 0x00000001ff007424 */ /* 0x000fc600078e00ff */
[----:B------:R-:W-:-:S05]  /*28c80*/  SHF.R.S32.HI R6, RZ, 0x7, R3 ;  /* 0x00000007ff067819 */ /* 0x000fca0000011403 */
[----:B------:R-:W-:-:S07]  /*28c90*/  VIADD R16, R6, 0x1 ;  /* 0x0000000106107836 */ /* 0x000fce0000000000 */
.L_x_570:
[----:B------:R-:W-:-:S03]  /*28ca0*/  UMOV UR6, 0xffffffff ;  /* 0xffffffff00067882 */ /* 0x000fc60000000000 */
[----:B------:R-:W-:Y:S05]  /*28cb0*/  BRA.DIV UR6, `(.L_x_560) ;  /* 0x0000000e06ac7947 */ /* 0x000fea000b800000 */
[----:B------:R-:W-:-:S13]  /*28cc0*/  ELECT P0, URZ, PT ;  /* 0x00000000003f782f */ /* 0x000fda0003800000 */
.L_x_580:
[----:B------:R-:W0:Y:S01]  /*28cd0*/  LDC R2, c[0x0][0x28c] ;  /* 0x0000a300ff027b82 */ /* 0x000e220000000800 */
[----:B------:R-:W-:Y:S01]  /*28ce0*/  BSSY B1, `(.L_x_561) ;  /* 0x000003b000017945 */ /* 0x000fe20003800000 */
[----:B0-----:R-:W-:-:S13]  /*28cf0*/  ISETP.LT.OR P0, PT, R2, 0x1, !P0 ;  /* 0x000000010200780c */ /* 0x001fda0004701670 */
[----:B------:R-:W-:Y:S05]  /*28d00*/  @P0 BRA `(.L_x_562) ;  /* 0x0000000000e00947 */ /* 0x000fea0003800000 */
[----:B------:R-:W-:Y:S02]  /*28d10*/  IMAD R2, R12, 0x2, R7 ;  /* 0x000000020c027824 */ /* 0x000fe400078e0207 */
[----:B------:R-:W-:Y:S02]  /*28d20*/  IMAD.SHL.U32 R4, R4, 0x100, RZ ;  /* 0x0000010004047824 */ /* 0x000fe400078e00ff */
[----:B------:R-:W-:Y:S02]  /*28d30*/  IMAD.SHL.U32 R2, R2, 0x80, RZ ;  /* 0x0000008002027824 */ /* 0x000fe400078e00ff */
[----:B------:R-:W-:Y:S02]  /*28d40*/  IMAD.MOV.U32 R14, RZ, RZ, RZ ;  /* 0x000000ffff0e7224 */ /* 0x000fe400078e00ff */
[----:B------:R-:W-:Y:S02]  /*28d50*/  IMAD.MOV.U32 R3, RZ, RZ, R16 ;  /* 0x000000ffff037224 */ /* 0x000fe400078e0010 */
[----:B------:R-:W-:-:S02]  /*28d60*/  IMAD.MOV.U32 R5, RZ, RZ, R0 ;  /* 0x000000ffff057224 */ /* 0x000fc400078e0000 */
[----:B------:R-:W-:-:S07]  /*28d70*/  IMAD.MOV.U32 R9, RZ, RZ, R8 ;  /* 0x000000ffff097224 */ /* 0x000fce00078e0008 */
.L_x_565:
[----:B------:R-:W0:Y:S01]  /*28d80*/  S2UR UR6, SR_CgaCtaId ;  /* 0x00000000000679c3 */ /* 0x000e220000008800 */
[----:B------:R-:W-:Y:S02]  /*28d90*/  MOV R12, 0x400 ;  /* 0x00000400000c7802 */ /* 0x000fe40000000f00 */
[----:B------:R-:W-:Y:S01]  /*28da0*/  SHF.L.U32 R13, R5, 0x1f, RZ ;  /* 0x0000001f050d7819 */ /* 0x000fe200000006ff */
[----:B0-----:R-:W-:-:S05]  /*28db0*/  IMAD.U32 R7, RZ, RZ, UR6 ;  /* 0x00000006ff077e24 */ /* 0x001fca000f8e00ff */
[----:B------:R-:W-:-:S05]  /*28dc0*/  LEA R12, R7, R12, 0x18 ;  /* 0x0000000c070c7211 */ /* 0x000fca00078ec0ff */
[----:B------:R-:W-:-:S04]  /*28dd0*/  IMAD R18, R9, 0x8, R12 ;  /* 0x0000000809127824 */ /* 0x000fc800078e020c */
[----:B------:R-:W0:Y:S02]  /*28de0*/  SYNCS.PHASECHK.TRANS64.TRYWAIT P0, [R18+URZ+0x18], R13 ;  /* 0x0000180d120075a7 */ /* 0x000e24000800017f */
[----:B0-----:R-:W-:Y:S05]  /*28df0*/  @!P0 BRA `(.L_x_563) ;  /* 0x0000000c007c8947 */ /* 0x001fea0003800000 */
.L_x_581:
[----:B------:R-:W1:Y:S01]  /*28e00*/  S2R R15, SR_TID.X ;  /* 0x00000000000f7919 */ /* 0x000e620000002100 */
[----:B------:R-:W-:-:S04]  /*28e10*/  UPRMT UR6, UR21, 0x9910, URZ ;  /* 0x0000991015067896 */ /* 0x000fc8000800003f */
[----:B------:R-:W-:Y:S01]  /*28e20*/  UISETP.NE.AND UP0, UPT, UR6, 0x2, UPT ;  /* 0x000000020600788c */ /* 0x000fe2000bf05270 */
[----:B-1----:R-:W-:-:S13]  /*28e30*/  LOP3.LUT P0, RZ, R15, 0x7f, RZ, 0xc0, !PT ;  /* 0x0000007f0fff7812 */ /* 0x002fda000780c0ff */
[----:B0-----:R-:W0:Y:S02]  /*28e40*/  @!P0 LDC R13, c[0x0][0x500] ;  /* 0x00014000ff0d8b82 */ /* 0x001e240000000800 */
[----:B0-----:R0:W-:Y:S01]  /*28e50*/  @!P0 SYNCS.ARRIVE.TRANS64 RZ, [R18+URZ], R13 ;  /* 0x0000000d12ff89a7 */ /* 0x0011e2000800003f */
[----:B------:R-:W-:-:S13]  /*28e60*/  PLOP3.LUT P0, PT, PT, PT, UP0, 0x80, 0x0 ;  /* 0x000000000000781c */ /* 0x000fda0003f0f008 */
[----:B0-----:R-:W-:Y:S05]  /*28e70*/  @P0 BRA `(.L_x_564) ;  /* 0x0000000000040947 */ /* 0x001fea0003800000 */
[----:B------:R-:W-:Y:S01]  /*28e80*/  BPT.TRAP 0x1 ;  /* 0x000000040000795c */ /* 0x000fe20000300000 */
.L_x_564:
[----:B------:R-:W-:Y:S01]  /*28e90*/  IMAD.SHL.U32 R13, R9, 0x8000, RZ ;  /* 0x00008000090d7824 */ /* 0x000fe200078e00ff */
[----:B------:R-:W-:Y:S01]  /*28ea0*/  R2UR UR8, R12 ;  /* 0x000000000c0872ca */ /* 0x000fe200000e0000 */
[----:B------:R-:W-:Y:S01]  /*28eb0*/  VIADD R3, R3, 0xffffffff ;  /* 0xffffffff03037836 */ /* 0x000fe20000000000 */
[----:B------:R-:W-:Y:S01]  /*28ec0*/  R2UR UR9, R18 ;  /* 0x00000000120972ca */ /* 0x000fe200000e0000 */
[--C-:B------:R-:W-:Y:S01]  /*28ed0*/  IMAD R15, R7, 0x4000, R13.reuse ;  /* 0x00004000070f7824 */ /* 0x100fe200078e020d */
[----:B------:R-:W-:Y:S01]  /*28ee0*/  IADD3 R12, R12, 0x18100, R13 ;  /* 0x000181000c0c7810 */ /* 0x000fe20007ffe00d */
[----:B------:R-:W-:Y:S01]  /*28ef0*/  UIADD3 UR6, UP0, UR24, 0xf0, URZ ;  /* 0x000000f018067890 */ /* 0x000fe2000ff1e03f */
[----:B------:R-:W-:Y:S01]  /*28f00*/  R2UR UR11, R2 ;  /* 0x00000000020b72ca */ /* 0x000fe200000e0000 */
[----:B------:R-:W-:Y:S01]  /*28f10*/  UIADD3 UR26, UP1, UR24, 0x1f0, URZ ;  /* 0x000001f0181a7890 */ /* 0x000fe2000ff3e03f */
[----:B------:R-:W-:Y:S01]  /*28f20*/  R2UR UR7, R15 ;  /* 0x000000000f0772ca */ /* 0x000fe200000e0000 */
[----:B------:R-:W-:Y:S01]  /*28f30*/  VIADD R9, R9, 0x1 ;  /* 0x0000000109097836 */ /* 0x000fe20000000000 */
[----:B------:R-:W-:Y:S01]  /*28f40*/  R2UR UR10, R14 ;  /* 0x000000000e0a72ca */ /* 0x000fe200000e0000 */
[----:B------:R-:W-:Y:S01]  /*28f50*/  UIADD3.X UR27, URZ, UR25, URZ, UP1, !UPT ;  /* 0x000000193f1b7290 */ /* 0x000fe20008ffe43f */
[----:B------:R-:W-:Y:S01]  /*28f60*/  R2UR UR12, R11 ;  /* 0x000000000b0c72ca */ /* 0x000fe200000e0000 */
[----:B------:R-:W-:Y:S01]  /*28f70*/  UMOV UR20, 0x30000 ;  /* 0x0003000000147882 */ /* 0x000fe20000000000 */
[----:B------:R-:W-:Y:S01]  /*28f80*/  R2UR UR17, R12 ;  /* 0x000000000c1172ca */ /* 0x000fe200000e0000 */
[----:B------:R-:W-:Y:S01]  /*28f90*/  UMOV UR14, 0x0 ;  /* 0x00000000000e7882 */ /* 0x000fe20000000000 */
[----:B------:R-:W-:Y:S01]  /*28fa0*/  R2UR UR19, R4 ;  /* 0x00000000041372ca */ /* 0x000fe200000e0000 */
[----:B------:R-:W-:Y:S01]  /*28fb0*/  UMOV UR15, 0x10000000 ;  /* 0x10000000000f7882 */ /* 0x000fe20000000000 */
[----:B------:R-:W-:Y:S01]  /*28fc0*/  ISETP.GT.AND P1, PT, R3, 0x1, PT ;  /* 0x000000010300780c */ /* 0x000fe20003f24270 */
[----:B------:R-:W-:Y:S01]  /*28fd0*/  VIADD R14, R14, 0x80 ;  /* 0x000000800e0e7836 */ /* 0x000fe20000000000 */
[----:B------:R-:W-:Y:S01]  /*28fe0*/  ISETP.NE.AND P0, PT, R9, 0x3, PT ;  /* 0x000000030900780c */ /* 0x000fe20003f05270 */
[----:B------:R-:W-:-:S02]  /*28ff0*/  UIADD3 UR8, UR8, 0x100, UR7 ;  /* 0x0000010008087890 */ /* 0x000fc4000fffe007 */
[----:B------:R-:W-:Y:S01]  /*29000*/  UIADD3.X UR7, URZ, UR25, URZ, UP0, !UPT ;  /* 0x000000193f077290 */ /* 0x000fe200087fe43f */
[----:B------:R-:W-:Y:S02]  /*29010*/  SEL R12, RZ, 0x1, P0 ;  /* 0x00000001ff0c7807 */ /* 0x000fe40000000000 */
[----:B------:R-:W-:Y:S02]  /*29020*/  SEL R9, R9, RZ, P0 ;  /* 0x000000ff09097207 */ /* 0x000fe40000000000 */
[----:B------:R-:W-:-:S04]  /*29030*/  LOP3.LUT R5, R5, R12, RZ, 0x3c, !PT ;  /* 0x0000000c05057212 */ /* 0x000fc800078e3cff */
[----:B------:R0:W-:Y:S02]  /*29040*/  UTMALDG.3D.MULTICAST [UR8], [UR6], UR20, desc[UR14] ;  /* 0x00000e08060073b4 */ /* 0x0001e40008011814 */
[----:B0-----:R-:W-:Y:S01]  /*29050*/  UMOV UR8, UR17 ;  /* 0x0000001100087c82 */ /* 0x001fe20008000000 */
[----:B------:R-:W-:Y:S02]  /*29060*/  UMOV UR11, UR19 ;  /* 0x00000013000b7c82 */ /* 0x000fe40008000000 */
[----:B------:R0:W-:Y:S02]  /*29070*/  UTMALDG.3D [UR8], [UR26], desc[UR14] ;  /* 0x00000e081a0075b4 */ /* 0x0001e40008011000 */
[----:B0-----:R-:W-:Y:S05]  /*29080*/  @P1 BRA `(.L_x_565) ;  /* 0xfffffffc003c1947 */ /* 0x001fea000383ffff */
.L_x_562:
[----:B------:R-:W-:Y:S05]  /*29090*/  BSYNC B1 ;  /* 0x0000000000017941 */ /* 0x000fea0003800000 */
.L_x_561:
[----:B------:R-:W2:Y:S01]  /*290a0*/  LDL.LU R17, [R1+0x454] ;  /* 0x0004540001117983 */ /* 0x000ea20000300800 */
[----:B------:R-:W-:Y:S01]  /*290b0*/  LOP3.LUT P0, RZ, R10, 0xff, RZ, 0xc0, !PT ;  /* 0x000000ff0aff7812 */ /* 0x000fe2000780c0ff */
[C---:B------:R-:W-:Y:S01]  /*290c0*/  IMAD.IADD R8, R6.reuse, 0x1, R8 ;  /* 0x0000000106087824 */ /* 0x040fe200078e0208 */
[----:B------:R-:W-:Y:S01]  /*290d0*/  ULDC.64 UR6, c[0x0][0x650] ;  /* 0x0001940000067ab9 */ /* 0x000fe20000000a00 */
[----:B------:R-:W3:Y:S01]  /*290e0*/  LDL.LU R15, [R1+0x458] ;  /* 0x00045800010f7983 */ /* 0x000ee20000300800 */
[----:B------:R-:W-:Y:S01]  /*290f0*/  ISETP.GE.U32.AND P1, PT, R6, 0x3, PT ;  /* 0x000000030600780c */ /* 0x000fe20003f26070 */
[----:B------:R-:W-:Y:S01]  /*29100*/  BSSY B1, `(.L_x_566) ;  /* 0x000006d000017945 */ /* 0x000fe20003800000 */
[----:B------:R-:W-:Y:S01]  /*29110*/  IMAD.MOV.U32 R12, RZ, RZ, -0x1 ;  /* 0xffffffffff0c7424 */ /* 0x000fe200078e00ff */
[----:B------:R-:W-:Y:S01]  /*29120*/  PRMT R10, RZ, 0x7610, R10 ;  /* 0x00007610ff0a7816 */ /* 0x000fe2000000000a */
[----:B------:R-:W-:Y:S02]  /*29130*/  IMAD.MOV.U32 R4, RZ, RZ, -0x1 ;  /* 0xffffffffff047424 */ /* 0x000fe400078e00ff */
[----:B------:R-:W-:-:S03]  /*29140*/  IMAD.MOV.U32 R11, RZ, RZ, -0x1 ;  /* 0xffffffffff0b7424 */ /* 0x000fc600078e00ff */
[----:B------:R-:W0:Y:S01]  /*29150*/  @P0 S2R R7, SR_CgaCtaId ;  /* 0x0000000000070919 */ /* 0x000e220000008800 */
[----:B------:R-:W-:-:S04]  /*29160*/  @P0 MOV R2, 0x400 ;  /* 0x0000040000020802 */ /* 0x000fc80000000f00 */
[----:B0-----:R-:W-:-:S04]  /*29170*/  @P0 LEA R2, R7, R2, 0x18 ;  /* 0x0000000207020211 */ /* 0x001fc800078ec0ff */
[----:B------:R0:W-:Y:S01]  /*29180*/  @P0 SYNCS.ARRIVE.TRANS64.A1T0 RZ, [R2+URZ+0x48], RZ ;  /* 0x000048ff02ff09a7 */ /* 0x0001e2000810003f */
[----:B------:R-:W-:-:S04]  /*29190*/  ISETP.GT.U32.AND P0, PT, R8, 0x2, PT ;  /* 0x000000020800780c */ /* 0x000fc80003f04070 */
[----:B------:R-:W-:Y:S01]  /*291a0*/  ISETP.LT.U32.AND P0, PT, R6, 0x3, P0 ;  /* 0x000000030600780c */ /* 0x000fe20000701070 */
[----:B0-----:R-:W-:-:S05]  /*291b0*/  IMAD.WIDE.U32 R2, R8, -0x55555555, RZ ;  /* 0xaaaaaaab08027825 */ /* 0x001fca00078e00ff */
[----:B------:R-:W-:Y:S02]  /*291c0*/  SHF.R.U32.HI R5, RZ, 0x1, R3 ;  /* 0x00000001ff057819 */ /* 0x000fe40000011603 */
[----:B------:R-:W-:Y:S02]  /*291d0*/  SEL R3, RZ, 0x1, !P0 ;  /* 0x00000001ff037807 */ /* 0x000fe40004000000 */
[----:B------:R-:W-:Y:S01]  /*291e0*/  PRMT R2, RZ, 0x7610, R2 ;  /* 0x00007610ff027816 */ /* 0x000fe20000000002 */
[----:B------:R-:W-:Y:S01]  /*291f0*/  IMAD R8, R5, -0x3, R8 ;  /* 0xfffffffd05087824 */ /* 0x000fe200078e0208 */
[----:B------:R-:W-:-:S04]  /*29200*/  LOP3.LUT R0, R0, R3, RZ, 0x3c, !PT ;  /* 0x0000000300007212 */ /* 0x000fc800078e3cff */
[----:B------:R-:W-:Y:S02]  /*29210*/  @P1 LOP3.LUT R0, R0, 0x1, R5, 0x78, !PT ;  /* 0x0000000100001812 */ /* 0x000fe400078e7805 */
[----:B---3--:R-:W-:-:S04]  /*29220*/  IADD3 R15, P0, R15, UR22, RZ ;  /* 0x000000160f0f7c10 */ /* 0x008fc8000ff1e0ff */
[----:B--2---:R-:W-:Y:S01]  /*29230*/  IADD3.X R17, R17, UR16, RZ, P0, !PT ;  /* 0x0000001011117c10 */ /* 0x004fe200087fe4ff */
[----:B------:R0:W-:Y:S01]  /*29240*/  STL [R1+0x458], R15 ;  /* 0x0004580f01007387 */ /* 0x0001e20000100800 */
[----:B------:R-:W-:-:S03]  /*29250*/  ISETP.GE.U32.AND P0, PT, R15, UR6, PT ;  /* 0x000000060f007c0c */ /* 0x000fc6000bf06070 */
[----:B------:R0:W-:Y:S01]  /*29260*/  STL [R1+0x454], R17 ;  /* 0x0004541101007387 */ /* 0x0001e20000100800 */
[----:B------:R-:W-:-:S13]  /*29270*/  ISETP.GE.U32.AND.EX P0, PT, R17, UR7, PT, P0 ;  /* 0x0000000711007c0c */ /* 0x000fda000bf06100 */
[----:B0-----:R-:W-:Y:S05]  /*29280*/  @P0 BRA `(.L_x_567) ;  /* 0x0000000400500947 */ /* 0x001fea0003800000 */
[----:B------:R-:W0:Y:S01]  /*29290*/  S2R R9, SR_CTAID.X ;  /* 0x0000000000097919 */ /* 0x000e220000002500 */
[----:B------:R-:W-:Y:S01]  /*292a0*/  ULDC UR6, c[0x0][0x150] ;  /* 0x0000540000067ab9 */ /* 0x000fe20000000800 */
[----:B------:R-:W1:Y:S01]  /*292b0*/  LDC R4, c[0x0][0x144] ;  /* 0x00005100ff047b82 */ /* 0x000e620000000800 */
[----:B------:R-:W-:Y:S01]  /*292c0*/  ULDC UR9, c[0x0][0x630] ;  /* 0x00018c0000097ab9 */ /* 0x000fe20000000800 */
[----:B------:R-:W2:Y:S06]  /*292d0*/  S2R R2, SR_CTAID.Y ;  /* 0x0000000000027919 */ /* 0x000eac0000002600 */
[----:B------:R-:W3:Y:S01]  /*292e0*/  LDC R13, c[0x0][0x148] ;  /* 0x00005200ff0d7b82 */ /* 0x000ee20000000800 */
[----:B0-----:R-:W-:-:S02]  /*292f0*/  I2FP.F32.U32 R3, R9 ;  /* 0x0000000900037245 */ /* 0x001fc40000201000 */
[----:B--2---:R-:W-:-:S03]  /*29300*/  I2FP.F32.U32 R5, R2 ;  /* 0x0000000200057245 */ /* 0x004fc60000201000 */
[----:B------:R-:W-:Y:S01]  /*29310*/  FMUL R3, R3, UR6 ;  /* 0x0000000603037c20 */ /* 0x000fe20008400000 */
[----:B------:R-:W-:Y:S02]  /*29320*/  ULDC UR6, c[0x0][0x154] ;  /* 0x0000550000067ab9 */ /* 0x000fe40000000800 */
[----:B------:R-:W-:Y:S01]  /*29330*/  FMUL R11, R5, UR6 ;  /* 0x00000006050b7c20 */ /* 0x000fe20008400000 */
[----:B------:R-:W-:Y:S02]  /*29340*/  ULDC.64 UR6, c[0x0][0x628] ;  /* 0x00018a0000067ab9 */ /* 0x000fe40000000a00 */
[----:B------:R-:W0:Y:S01]  /*29350*/  F2I.U32.TRUNC.NTZ R3, R3 ;  /* 0x0000000300037305 */ /* 0x000e22000020f000 */
[----:B------:R-:W-:-:S04]  /*29360*/  ISETP.NE.U32.AND P0, PT, RZ, UR6, PT ;  /* 0x00000006ff007c0c */ /* 0x000fc8000bf05070 */
[----:B------:R-:W-:-:S03]  /*29370*/  ISETP.NE.AND.EX P0, PT, RZ, UR7, PT, P0 ;  /* 0x00000007ff007c0c */ /* 0x000fc6000bf05300 */
[----:B------:R-:W2:Y:S01]  /*29380*/  F2I.U32.TRUNC.NTZ R11, R11 ;  /* 0x0000000b000b7305 */ /* 0x000ea2000020f000 */
[----:B0-----:R-:W-:Y:S02]  /*29390*/  IMAD.MOV R5, RZ, RZ, -R3 ;  /* 0x000000ffff057224 */ /* 0x001fe400078e0a03 */
[----:B------:R-:W-:Y:S02]  /*293a0*/  IMAD.MOV.U32 R3, RZ, RZ, R17 ;  /* 0x000000ffff037224 */ /* 0x000fe400078e0011 */
[----:B-1----:R-:W-:Y:S02]  /*293b0*/  IMAD R9, R4, R5, R9 ;  /* 0x0000000504097224 */ /* 0x002fe400078e0209 */
[----:B--2---:R-:W-:-:S04]  /*293c0*/  IMAD.MOV R4, RZ, RZ, -R11 ;  /* 0x000000ffff047224 */ /* 0x004fc800078e0a0b */
[----:B---3--:R-:W-:Y:S02]  /*293d0*/  @P4 IMAD R9, R13, R4, R2 ;  /* 0x000000040d094224 */ /* 0x008fe400078e0202 */
[----:B------:R-:W-:Y:S01]  /*293e0*/  IMAD.MOV.U32 R2, RZ, RZ, R15 ;  /* 0x000000ffff027224 */ /* 0x000fe200078e000f */
[----:B------:R-:W-:Y:S06]  /*293f0*/  @!P0 BRA `(.L_x_568) ;  /* 0x0000000000288947 */ /* 0x000fec0003800000 */
[----:B------:R-:W-:Y:S02]  /*29400*/  ULDC UR8, c[0x0][0x634] ;  /* 0x00018d0000087ab9 */ /* 0x000fe40000000800 */
[----:B------:R-:W-:-:S05]  /*29410*/  IADD3 R3, P0, R15, UR8, RZ ;  /* 0x000000080f037c10 */ /* 0x000fca000ff1e0ff */
[----:B------:R-:W-:-:S04]  /*29420*/  IMAD.X R11, RZ, RZ, R17, P0 ;  /* 0x000000ffff0b7224 */ /* 0x000fc800000e0611 */
[----:B------:R-:W-:-:S04]  /*29430*/  IMAD.WIDE.U32 R4, R11, UR6, RZ ;  /* 0x000000060b047c25 */ /* 0x000fc8000f8e00ff */
[----:B------:R-:W-:-:S04]  /*29440*/  IMAD.WIDE.U32 R4, P0, R3, UR7, R4 ;  /* 0x0000000703047c25 */ /* 0x000fc8000f800004 */
[----:B------:R-:W-:-:S04]  /*29450*/  IMAD.WIDE.U32 R2, R3, UR6, RZ ;  /* 0x0000000603027c25 */ /* 0x000fc8000f8e00ff */
[----:B------:R-:W-:Y:S01]  /*29460*/  IMAD.MOV.U32 R2, RZ, RZ, R5 ;  /* 0x000000ffff027224 */ /* 0x000fe200078e0005 */
[----:B------:R-:W-:Y:S01]  /*29470*/  IADD3 RZ, P1, R3, R4, RZ ;  /* 0x0000000403ff7210 */ /* 0x000fe20007f3e0ff */
[----:B------:R-:W-:-:S04]  /*29480*/  IMAD.X R3, RZ, RZ, RZ, P0 ;  /* 0x000000ffff037224 */ /* 0x000fc800000e06ff */
[----:B------:R-:W-:-:S08]  /*29490*/  IMAD.WIDE.U32.X R2, R11, UR7, R2, P1 ;  /* 0x000000070b027c25 */ /* 0x000fd000088e0402 */
.L_x_568:
[--C-:B------:R-:W-:Y:S01]  /*294a0*/  SHF.R.U64 R11, R2, UR9, R3.reuse ;  /* 0x00000009020b7c19 */ /* 0x100fe20008001203 */
[----:B------:R-:W-:Y:S01]  /*294b0*/  ULDC.64 UR6, c[0x0][0x620] ;  /* 0x0001880000067ab9 */ /* 0x000fe20000000a00 */
[----:B------:R-:W-:Y:S01]  /*294c0*/  SHF.R.U32.HI R2, RZ, UR9, R3 ;  /* 0x00000009ff027c19 */ /* 0x000fe20008011603 */
[----:B------:R-:W-:Y:S01]  /*294d0*/  IMAD.MOV.U32 R3, RZ, RZ, R17 ;  /* 0x000000ffff037224 */ /* 0x000fe200078e0011 */
[----:B------:R-:W-:Y:S01]  /*294e0*/  IADD3 R13, P0, RZ, -R11, RZ ;  /* 0x8000000bff0d7210 */ /* 0x000fe20007f1e0ff */
[----:B------:R-:W-:-:S04]  /*294f0*/  ULDC.64 UR8, c[0x0][0x640] ;  /* 0x0001900000087ab9 */ /* 0x000fc80000000a00 */
[----:B------:R-:W-:Y:S01]  /*29500*/  IMAD.X R2, RZ, RZ, ~R2, P0 ;  /* 0x000000ffff027224 */ /* 0x000fe200000e0e02 */
[----:B------:R-:W-:-:S03]  /*29510*/  ISETP.NE.U32.AND P0, PT, RZ, UR8, PT ;  /* 0x00000008ff007c0c */ /* 0x000fc6000bf05070 */
[----:B------:R-:W-:Y:S01]  /*29520*/  IMAD R2, R2, UR6, RZ ;  /* 0x0000000602027c24 */ /* 0x000fe2000f8e02ff */
[----:B------:R-:W-:-:S03]  /*29530*/  ISETP.NE.AND.EX P0, PT, RZ, UR9, PT, P0 ;  /* 0x00000009ff007c0c */ /* 0x000fc6000bf05300 */
[----:B------:R-:W-:Y:S02]  /*29540*/  IMAD R5, R13, UR7, R2 ;  /* 0x000000070d057c24 */ /* 0x000fe4000f8e0202 */
[----:B------:R-:W-:-:S04]  /*29550*/  IMAD.MOV.U32 R2, RZ, RZ, R15 ;  /* 0x000000ffff027224 */ /* 0x000fc800078e000f */
[----:B------:R-:W-:Y:S01]  /*29560*/  IMAD.WIDE.U32 R2, R13, UR6, R2 ;  /* 0x000000060d027c25 */ /* 0x000fe2000f8e0002 */
[----:B------:R-:W-:-:S03]  /*29570*/  ULDC UR6, c[0x0][0x618] ;  /* 0x0001860000067ab9 */ /* 0x000fc60000000800 */
[----:B------:R-:W-:-:S05]  /*29580*/  IMAD.IADD R3, R3, 0x1, R5 ;  /* 0x0000000103037824 */ /* 0x000fca00078e0205 */
[--C-:B------:R-:W-:Y:S02]  /*29590*/  SHF.R.U64 R12, R2, UR6, R3.reuse ;  /* 0x00000006020c7c19 */ /* 0x100fe40008001203 */
[----:B------:R-:W-:Y:S01]  /*295a0*/  SHF.R.U32.HI R3, RZ, UR6, R3 ;  /* 0x00000006ff037c19 */ /* 0x000fe20008011603 */
[----:B------:R-:W-:-:S03]  /*295b0*/  ULDC UR6, c[0x0][0x608] ;  /* 0x0001820000067ab9 */ /* 0x000fc60000000800 */
[--C-:B------:R-:W-:Y:S02]  /*295c0*/  SHF.R.U64 R13, R12, UR6, R3.reuse ;  /* 0x000000060c0d7c19 */ /* 0x100fe40008001203 */
[----:B------:R-:W-:Y:S01]  /*295d0*/  SHF.R.U32.HI R2, RZ, UR6, R3 ;  /* 0x00000006ff027c19 */ /* 0x000fe20008011603 */
[----:B------:R-:W-:-:S03]  /*295e0*/  ULDC UR6, c[0x0][0x658] ;  /* 0x0001960000067ab9 */ /* 0x000fc60000000800 */
[--C-:B------:R-:W-:Y:S02]  /*295f0*/  SHF.R.U64 R14, R13, UR6, R2.reuse ;  /* 0x000000060d0e7c19 */ /* 0x100fe40008001202 */
[----:B------:R-:W-:-:S03]  /*29600*/  SHF.R.U32.HI R15, RZ, UR6, R2 ;  /* 0x00000006ff0f7c19 */ /* 0x000fc60008011602 */
[----:B------:R-:W-:Y:S02]  /*29610*/  IMAD.MOV.U32 R2, RZ, RZ, R14 ;  /* 0x000000ffff027224 */ /* 0x000fe400078e000e */
        /* <DEDUP_REMOVED lines=12> */
.L_x_569:
[----:B------:R-:W-:Y:S01]  /*296e0*/  ULDC UR6, c[0x0][0x648] ;  /* 0x0001920000067ab9 */ /* 0x000fe20000000800 */
[----:B------:R-:W-:Y:S02]  /*296f0*/  LOP3.LUT R13, R13, UR18, RZ, 0xc0, !PT ;  /* 0x000000120d0d7c12 */ /* 0x000fe4000f8ec0ff */
[----:B------:R-:W-:Y:S01]  /*29700*/  SHF.R.U64 R2, R2, UR6, R3 ;  /* 0x0000000602027c19 */ /* 0x000fe20008001203 */
[----:B------:R-:W-:-:S04]  /*29710*/  ULDC UR6, c[0x0][0x638] ;  /* 0x00018e0000067ab9 */ /* 0x000fc80000000800 */
[----:B------:R-:W-:Y:S02]  /*29720*/  IMAD.MOV R3, RZ, RZ, -R2 ;  /* 0x000000ffff037224 */ /* 0x000fe400078e0a02 */
[----:B------:R-:W-:Y:S02]  /*29730*/  IMAD R4, R2, UR5, R13 ;  /* 0x0000000502047c24 */ /* 0x000fe4000f8e020d */
[----:B------:R-:W-:Y:S01]  /*29740*/  IMAD R14, R3, UR6, R14 ;  /* 0x00000006030e7c24 */ /* 0x000fe2000f8e020e */
[----:B------:R-:W-:Y:S01]  /*29750*/  ULDC UR6, c[0x0][0x610] ;  /* 0x0001840000067ab9 */ /* 0x000fe20000000800 */
[----:B------:R-:W-:Y:S01]  /*29760*/  LOP3.LUT R3, R12, UR4, RZ, 0xc0, !PT ;  /* 0x000000040c037c12 */ /* 0x000fe2000f8ec0ff */
[----:B------:R-:W-:Y:S01]  /*29770*/  IMAD R9, R4, UR6, R9 ;  /* 0x0000000604097c24 */ /* 0x000fe2000f8e0209 */
[----:B------:R-:W-:Y:S01]  /*29780*/  ULDC UR6, c[0x0][0x600] ;  /* 0x0001800000067ab9 */ /* 0x000fe20000000800 */
[----:B------:R-:W-:Y:S02]  /*29790*/  IMAD.MOV.U32 R2, RZ, RZ, 0x1 ;  /* 0x00000001ff027424 */ /* 0x000fe400078e00ff */
[----:B------:R-:W-:-:S05]  /*297a0*/  IMAD R14, R14, UR6, R3 ;  /* 0x000000060e0e7c24 */ /* 0x000fca000f8e0203 */
[----:B------:R-:W-:Y:S02]  /*297b0*/  SEL R4, R14, R9, !P4 ;  /* 0x000000090e047207 */ /* 0x000fe40006000000 */
[----:B------:R-:W-:-:S07]  /*297c0*/  SEL R12, R9, R14, !P4 ;  /* 0x0000000e090c7207 */ /* 0x000fce0006000000 */
.L_x_567:
[----:B------:R-:W-:Y:S05]  /*297d0*/  BSYNC B1 ;  /* 0x0000000000017941 */ /* 0x000fea0003800000 */
.L_x_566:
[----:B------:R-:W-:-:S13]  /*297e0*/  LOP3.LUT P0, RZ, R2, 0xff, RZ, 0xc0, !PT ;  /* 0x000000ff02ff7812 */ /* 0x000fda000780c0ff */
[----:B------:R-:W-:Y:S05]  /*297f0*/  @P0 BRA `(.L_x_570) ;  /* 0xfffffff400280947 */ /* 0x000fea000383ffff */
[----:B------:R-:W-:Y:S05]  /*29800*/  BSYNC B0 ;  /* 0x0000000000007941 */ /* 0x000fea0003800000 */
.L_x_559:
[----:B------:R-:W-:-:S03]  /*29810*/  UMOV UR6, 0xffffffff ;  /* 0xffffffff00067882 */ /* 0x000fc60000000000 */
[----:B------:R-:W-:Y:S05]  /*29820*/  BRA.DIV UR6, `(.L_x_571) ;  /* 0x0000000606047947 */ /* 0x000fea000b800000 */
[----:B------:R-:W-:-:S13]  /*29830*/  ELECT P0, URZ, PT ;  /* 0x00000000003f782f */ /* 0x000fda0003800000 */
.L_x_584:
[----:B------:R-:W-:Y:S04]  /*29840*/  BSSY B0, `(.L_x_572) ;  /* 0x0000023000007945 */ /* 0x000fe80003800000 */
[----:B------:R-:W-:Y:S05]  /*29850*/  @!P0 BRA `(.L_x_573) ;  /* 0x0000000000848947 */ /* 0x000fea0003800000 */
[----:B------:R-:W-:-:S04]  /*29860*/  ULOP3.LUT UR6, UR13, 0x2, URZ, 0xfc, !UPT ;  /* 0x000000020d067892 */ /* 0x000fc8000f8efc3f */
[----:B------:R-:W-:-:S06]  /*29870*/  UISETP.NE.AND UP0, UPT, UR6, 0x3, UPT ;  /* 0x000000030600788c */ /* 0x000fcc000bf05270 */
[----:B------:R-:W-:-:S13]  /*29880*/  PLOP3.LUT P0, PT, PT, PT, UP0, 0x80, 0x0 ;  /* 0x000000000000781c */ /* 0x000fda0003f0f008 */
[----:B------:R-:W-:Y:S05]  /*29890*/  @!P0 BRA `(.L_x_574) ;  /* 0x0000000000048947 */ /* 0x000fea0003800000 */
[----:B------:R-:W-:Y:S01]  /*298a0*/  BPT.TRAP 0x1 ;  /* 0x000000040000795c */ /* 0x000fe20000300000 */
.L_x_574:
[----:B------:R-:W0:Y:S01]  /*298b0*/  S2R R3, SR_CgaCtaId ;  /* 0x0000000000037919 */ /* 0x000e220000008800 */
[----:B------:R-:W-:-:S04]  /*298c0*/  MOV R2, 0x400 ;  /* 0x0000040000027802 */ /* 0x000fc80000000f00 */
[----:B0-----:R-:W-:Y:S02]  /*298d0*/  LEA R3, R3, R2, 0x18 ;  /* 0x0000000203037211 */ /* 0x001fe400078ec0ff */
[----:B------:R-:W-:-:S03]  /*298e0*/  SHF.L.U32 R2, R0, 0x1f, RZ ;  /* 0x0000001f00027819 */ /* 0x000fc600000006ff */
[----:B------:R-:W-:-:S04]  /*298f0*/  VIADD R3, R3, 0x18 ;  /* 0x0000001803037836 */ /* 0x000fc80000000000 */
[----:B------:R-:W-:-:S04]  /*29900*/  IMAD R5, R8, 0x8, R3 ;  /* 0x0000000808057824 */ /* 0x000fc800078e0203 */
[----:B------:R-:W0:Y:S02]  /*29910*/  SYNCS.PHASECHK.TRANS64.TRYWAIT P0, [R5+URZ], R2 ;  /* 0x00000002050075a7 */ /* 0x000e24000800017f */
[----:B0-----:R-:W-:Y:S05]  /*29920*/  @!P0 BRA `(.L_x_575) ;  /* 0x0000000000e48947 */ /* 0x001fea0003800000 */
.L_x_585:
[----:B------:R-:W-:-:S05]  /*29930*/  VIADD R8, R8, 0x1 ;  /* 0x0000000108087836 */ /* 0x000fca0000000000 */
[----:B------:R-:W-:-:S04]  /*29940*/  ISETP.NE.AND P0, PT, R8, 0x3, PT ;  /* 0x000000030800780c */ /* 0x000fc80003f05270 */
[----:B0-----:R-:W-:Y:S02]  /*29950*/  SEL R5, RZ, 0x1, P0 ;  /* 0x00000001ff057807 */ /* 0x001fe40000000000 */
[----:B------:R-:W-:Y:S02]  /*29960*/  SEL R8, R8, RZ, P0 ;  /* 0x000000ff08087207 */ /* 0x000fe40000000000 */
[----:B------:R-:W-:-:S03]  /*29970*/  LOP3.LUT R5, R0, R5, RZ, 0x3c, !PT ;  /* 0x0000000500057212 */ /* 0x000fc600078e3cff */
[----:B------:R-:W-:Y:S01]  /*29980*/  IMAD R7, R8, 0x8, R3 ;  /* 0x0000000808077824 */ /* 0x000fe200078e0203 */
[----:B------:R-:W-:-:S04]  /*29990*/  SHF.L.U32 R0, R5, 0x1f, RZ ;  /* 0x0000001f05007819 */ /* 0x000fc800000006ff */
[----:B------:R-:W0:Y:S02]  /*299a0*/  SYNCS.PHASECHK.TRANS64.TRYWAIT P0, [R7+URZ], R0 ;  /* 0x00000000070075a7 */ /* 0x000e24000800017f */
[----:B0-----:R-:W-:Y:S05]  /*299b0*/  @!P0 BRA `(.L_x_576) ;  /* 0x0000000000d48947 */ /* 0x001fea0003800000 */
.L_x_586:
[----:B0-----:R-:W-:-:S05]  /*299c0*/  VIADD R0, R8, 0x1 ;  /* 0x0000000108007836 */ /* 0x001fca0000000000 */
[----:B------:R-:W-:-:S04]  /*299d0*/  ISETP.NE.AND P0, PT, R0, 0x3, PT ;  /* 0x000000030000780c */ /* 0x000fc80003f05270 */
[----:B------:R-:W-:Y:S02]  /*299e0*/  SEL R2, RZ, 0x1, P0 ;  /* 0x00000001ff027807 */ /* 0x000fe40000000000 */
[----:B------:R-:W-:Y:S02]  /*299f0*/  SEL R0, R0, RZ, P0 ;  /* 0x000000ff00007207 */ /* 0x000fe40000000000 */
[----:B------:R-:W-:-:S03]  /*29a00*/  LOP3.LUT R2, R5, R2, RZ, 0x3c, !PT ;  /* 0x0000000205027212 */ /* 0x000fc600078e3cff */
[----:B------:R-:W-:Y:S01]  /*29a10*/  IMAD R3, R0, 0x8, R3 ;  /* 0x0000000800037824 */ /* 0x000fe200078e0203 */
[----:B------:R-:W-:-:S07]  /*29a20*/  SHF.L.U32 R0, R2, 0x1f, RZ ;  /* 0x0000001f02007819 */ /* 0x000fce00000006ff */
.L_x_577:
[----:B0-----:R0:W1:Y:S02]  /*29a30*/  SYNCS.PHASECHK.TRANS64.TRYWAIT P0, [R3+URZ], R0 ;  /* 0x00000000030075a7 */ /* 0x001064000800017f */
[----:B-1----:R-:W-:Y:S05]  /*29a40*/  @!P0 NANOSLEEP.SYNCS 0x989680 ;  /* 0x009896800000895d */ /* 0x002fea0003900000 */
[----:B------:R-:W1:Y:S02]  /*29a50*/  @!P0 SYNCS.PHASECHK.TRANS64 P0, [R3+URZ], R0 ;  /* 0x00000000030085a7 */ /* 0x000e64000800007f */
[----:B-1----:R-:W-:Y:S05]  /*29a60*/  @!P0 BRA `(.L_x_577) ;  /* 0xfffffffc00f08947 */ /* 0x002fea000383ffff */
.L_x_573:
[----:B------:R-:W-:Y:S05]  /*29a70*/  BSYNC B0 ;  /* 0x0000000000007941 */ /* 0x000fea0003800000 */
.L_x_572:
[----:B------:R-:W-:Y:S05]  /*29a80*/  EXIT ;  /* 0x000000000000794d */ /* 0x000fea0003800000 */
.L_x_21:
[----:B--2---:R-:W-:-:S04]  /*29a90*/  IMAD.U32 R3, RZ, RZ, UR6 ;  /* 0x00000006ff037e24 */ /* 0x004fc8000f8e00ff */
[----:B------:R2:W3:Y:S03]  /*29aa0*/  SYNCS.PHASECHK.TRANS64.TRYWAIT P1, [R3+URZ], R0 ;  /* 0x00000000030075a7 */ /* 0x0004e6000802017f */
[----:B---3--:R-:W-:Y:S05]  /*29ab0*/  @!P1 NANOSLEEP.SYNCS 0x989680 ;  /* 0x009896800000995d */ /* 0x008fea0003900000 */
[----:B------:R-:W3:Y:S02]  /*29ac0*/  @!P1 SYNCS.PHASECHK.TRANS64 P1, [R3+URZ], R0 ;  /* 0x00000000030095a7 */ /* 0x000ee4000802007f */
[----:B---3--:R-:W-:Y:S05]  /*29ad0*/  @!P1 BRA `(.L_x_21) ;  /* 0xfffffffc00ec9947 */ /* 0x008fea000383ffff */
[----:B------:R-:W-:Y:S05]  /*29ae0*/  BRA `(.L_x_20) ;  /* 0xfffffd9000907947 */ /* 0x000fea000383ffff */
.L_x_27:
[----:B-----5:R2:W-:Y:S02]  /*29af0*/  STL [R1+0x46c], R2 ;  /* 0x00046c0201007387 */ /* 0x0205e40000100800 */
[----:B--2---:R-:W-:-:S04]  /*29b00*/  IMAD.U32 R2, RZ, RZ, UR16 ;  /* 0x00000010ff027e24 */ /* 0x004fc8000f8e00ff */
[----:B------:R2:W3:Y:S03]  /*29b10*/  SYNCS.PHASECHK.TRANS64.TRYWAIT P1, [R2+URZ], R0 ;  /* 0x00000000020075a7 */ /* 0x0004e6000802017f */
[----:B---3--:R-:W-:Y:S05]  /*29b20*/  @!P1 NANOSLEEP.SYNCS 0x989680 ;  /* 0x009896800000995d */ /* 0x008fea0003900000 */
[----:B------:R2:W3:Y:S02]  /*29b30*/  @!P1 SYNCS.PHASECHK.TRANS64 P1, [R2+URZ], R0 ;  /* 0x00000000020095a7 */ /* 0x0004e4000802007f */
[----:B--2---:R2:W5:Y:S02]  /*29b40*/  LDL.LU R2, [R1+0x46c] ;  /* 0x00046c0001027983 */ /* 0x0045640000300800 */
[----:B--23--:R-:W-:Y:S05]  /*29b50*/  @!P1 BRA `(.L_x_27) ;  /* 0xfffffffc00e49947 */ /* 0x00cfea000383ffff */
[----:B------:R-:W-:Y:S05]  /*29b60*/  BRA `(.L_x_26) ;  /* 0xfffffdf400447947 */ /* 0x000fea000383ffff */
.L_x_560:
[----:B------:R-:W-:Y:S01]  /*29b70*/  BSSY B1, `(.L_x_578) ;  /* 0x0000006000017945 */ /* 0x000fe20003800000 */
[----:B------:R-:W-:-:S07]  /*29b80*/  IMAD.MOV.U32 R2, RZ, RZ, -0x1 ;  /* 0xffffffffff027424 */ /* 0x000fce00078e00ff */
[----:B------:R-:W-:Y:S05]  /*29b90*/  WARPSYNC.COLLECTIVE R2, `(.L_x_579) ;  /* 0x00000000020c7348 */ /* 0x000fea0003c00000 */
[----:B------:R-:W-:Y:S02]  /*29ba0*/  ELECT P0, UR62, PT ;  /* 0x00000000003e782f */ /* 0x000fe40003800000 */
[----:B------:R-:W-:Y:S01]  /*29bb0*/  MOV R2, UR62 ;  /* 0x0000003e00027c02 */ /* 0x000fe20008000f00 */
[----:B------:R-:W-:Y:S10]  /*29bc0*/  ENDCOLLECTIVE ;  /* 0x000000000000791b */ /* 0x000ff40003800000 */
.L_x_579:
[----:B------:R-:W-:Y:S05]  /*29bd0*/  BSYNC B1 ;  /* 0x0000000000017941 */ /* 0x000fea0003800000 */
.L_x_578:
[----:B------:R-:W-:Y:S05]  /*29be0*/  BRA `(.L_x_580) ;  /* 0xfffffff000387947 */ /* 0x000fea000383ffff */
.L_x_563:
[----:B0-----:R0:W1:Y:S02]  /*29bf0*/  SYNCS.PHASECHK.TRANS64.TRYWAIT P0, [R18+URZ+0x18], R13 ;  /* 0x0000180d120075a7 */ /* 0x001064000800017f */
[----:B-1----:R-:W-:Y:S05]  /*29c00*/  @!P0 NANOSLEEP.SYNCS 0x989680 ;  /* 0x009896800000895d */ /* 0x002fea0003900000 */
[----:B------:R-:W1:Y:S02]  /*29c10*/  @!P0 SYNCS.PHASECHK.TRANS64 P0, [R18+URZ+0x18], R13 ;  /* 0x0000180d120085a7 */ /* 0x000e64000800007f */
[----:B-1----:R-:W-:Y:S05]  /*29c20*/  @!P0 BRA `(.L_x_563) ;  /* 0xfffffffc00f08947 */ /* 0x002fea000383ffff */
[----:B------:R-:W-:Y:S05]  /*29c30*/  BRA `(.L_x_581) ;  /* 0xfffffff000707947 */ /* 0x000fea000383ffff */
.L_x_571:
[----:B------:R-:W-:Y:S01]  /*29c40*/  BSSY B0, `(.L_x_582) ;  /* 0x0000006000007945 */ /* 0x000fe20003800000 */
[----:B------:R-:W-:-:S07]  /*29c50*/  IMAD.MOV.U32 R2, RZ, RZ, -0x1 ;  /* 0xffffffffff027424 */ /* 0x000fce00078e00ff */
[----:B------:R-:W-:Y:S05]  /*29c60*/  WARPSYNC.COLLECTIVE R2, `(.L_x_583) ;  /* 0x00000000020c7348 */ /* 0x000fea0003c00000 */
[----:B------:R-:W-:Y:S02]  /*29c70*/  ELECT P0, UR62, PT ;  /* 0x00000000003e782f */ /* 0x000fe40003800000 */
[----:B------:R-:W-:Y:S01]  /*29c80*/  MOV R2, UR62 ;  /* 0x0000003e00027c02 */ /* 0x000fe20008000f00 */
[----:B------:R-:W-:Y:S10]  /*29c90*/  ENDCOLLECTIVE ;  /* 0x000000000000791b */ /* 0x000ff40003800000 */
.L_x_583:
[----:B------:R-:W-:Y:S05]  /*29ca0*/  BSYNC B0 ;  /* 0x0000000000007941 */ /* 0x000fea0003800000 */
.L_x_582:
[----:B------:R-:W-:Y:S05]  /*29cb0*/  BRA `(.L_x_584) ;  /* 0xfffffff800e07947 */ /* 0x000fea000383ffff */
.L_x_575:
[----:B0-----:R0:W1:Y:S02]  /*29cc0*/  SYNCS.PHASECHK.TRANS64.TRYWAIT P0, [R5+URZ], R2 ;  /* 0x00000002050075a7 */ /* 0x001064000800017f */
[----:B-1----:R-:W-:Y:S05]  /*29cd0*/  @!P0 NANOSLEEP.SYNCS 0x989680 ;  /* 0x009896800000895d */ /* 0x002fea0003900000 */
[----:B------:R-:W1:Y:S02]  /*29ce0*/  @!P0 SYNCS.PHASECHK.TRANS64 P0, [R5+URZ], R2 ;  /* 0x00000002050085a7 */ /* 0x000e64000800007f */
[----:B-1----:R-:W-:Y:S05]  /*29cf0*/  @!P0 BRA `(.L_x_575) ;  /* 0xfffffffc00f08947 */ /* 0x002fea000383ffff */
[----:B------:R-:W-:Y:S05]  /*29d00*/  BRA `(.L_x_585) ;  /* 0xfffffffc00087947 */ /* 0x000fea000383ffff */
.L_x_576:
[----:B0-----:R0:W1:Y:S02]  /*29d10*/  SYNCS.PHASECHK.TRANS64.TRYWAIT P0, [R7+URZ], R0 ;  /* 0x00000000070075a7 */ /* 0x001064000800017f */
[----:B-1----:R-:W-:Y:S05]  /*29d20*/  @!P0 NANOSLEEP.SYNCS 0x989680 ;  /* 0x009896800000895d */ /* 0x002fea0003900000 */
[----:B------:R-:W1:Y:S02]  /*29d30*/  @!P0 SYNCS.PHASECHK.TRANS64 P0, [R7+URZ], R0 ;  /* 0x00000000070085a7 */ /* 0x000e64000800007f */
[----:B-1----:R-:W-:Y:S05]  /*29d40*/  @!P0 BRA `(.L_x_576) ;  /* 0xfffffffc00f08947 */ /* 0x002fea000383ffff */
[----:B------:R-:W-:Y:S05]  /*29d50*/  BRA `(.L_x_586) ;  /* 0xfffffffc00187947 */ /* 0x000fea000383ffff */
.L_x_587:
[----:B------:R-:W-:-:S00]  /*29d60*/  BRA `(.L_x_587) ;  /* 0xfffffffc00fc7947 */ /* 0x000fc0000383ffff */
[----:B------:R-:W-:-:S00]  /*29d70*/  NOP ;  /* 0x0000000000007918 */ /* 0x000fc00000000000 */
        /* <DEDUP_REMOVED lines=8> */
.L_x_588:


//--------------------- .nv.shared._ZN7cutlass13device_kernelINS_4gemm6kernel13GemmUniversalIN4cute5tupleIJiiiiEEENS1_10collective13CollectiveMmaINS1_37MainloopSm90TmaGmmaWarpSpecializedFP8ILi3ENS5_IJNS4_1CILi1EEENSA_ILi2EEESB_EEENS1_35KernelTmaWarpSpecializedCooperativeEEENS5_IJNSA_ILi256EEESG_NSA_ILi128EEEEEENS_12float_e4m3_tENS5_IJlSB_lEEESJ_SK_NS4_8TiledMMAINS4_8MMA_AtomIJNS4_4SM904GMMA31MMA_64x256x32_F32E4M3E4M3_SS_TNILNSO_7ScaleInE1ELSQ_1EEEEEENS4_6LayoutINS5_IJSC_SB_SB_EEENS5_IJSB_NSA_ILi0EEESV_EEEEENS5_IJNS4_10UnderscoreESY_SY_EEEEENS4_23SM90_TMA_LOAD_MULTICASTENS4_14ComposedLayoutINS4_7SwizzleILi3ELi4ELi3EEENS4_18smem_ptr_flag_bitsILi8EEENST_INS5_IJNSA_ILi8EEESH_EEENS5_IJSH_SB_EEEEEEEvNS4_8identityENS4_13SM90_TMA_LOADES1B_vS1C_EENS_8epilogue10collective6detail29Sm90TmaWarpSpecializedAdapterINS1G_15DefaultEpilogueISJ_SK_SK_NS1F_6thread17LinearCombinationISJ_Li1EffLNS1K_9ScaleType4KindE0ELNS_15FloatRoundStyleE2ESJ_EENS1_15EpilogueDefaultEEEEEvvEEEEvNT_6ParamsE --------------------------
	.section	.nv.shared._ZN7cutlass13device_kernelINS_4gemm6kernel13GemmUniversalIN4cute5tupleIJiiiiEEENS1_10collective13CollectiveMmaINS1_37MainloopSm90TmaGmmaWarpSpecializedFP8ILi3ENS5_IJNS4_1CILi1EEENSA_ILi2EEESB_EEENS1_35KernelTmaWarpSpecializedCooperativeEEENS5_IJNSA_ILi256EEESG_NSA_ILi128EEEEEENS_12float_e4m3_tENS5_IJlSB_lEEESJ_SK_NS4_8TiledMMAINS4_8MMA_AtomIJNS4_4SM904GMMA31MMA_64x256x32_F32E4M3E4M3_SS_TNILNSO_7ScaleInE1ELSQ_1EEEEEENS4_6LayoutINS5_IJSC_SB_SB_EEENS5_IJSB_NSA_ILi0EEESV_EEEEENS5_IJNS4_10UnderscoreESY_SY_EEEEENS4_23SM90_TMA_LOAD_MULTICASTENS4_14ComposedLayoutINS4_7SwizzleILi3ELi4ELi3EEENS4_18smem_ptr_flag_bitsILi8EEENST_INS5_IJNSA_ILi8EEESH_EEENS5_IJSH_SB_EEEEEEEvNS4_8identityENS4_13SM90_TMA_LOADES1B_vS1C_EENS_8epilogue10collective6detail29Sm90TmaWarpSpecializedAdapterINS1G_15DefaultEpilogueISJ_SK_SK_NS1F_6thread17LinearCombinationISJ_Li1EffLNS1K_9ScaleType4KindE0ELNS_15FloatRoundStyleE2ESJ_EENS1_15EpilogueDefaultEEEEEvvEEEEvNT_6ParamsE,"aw",@nobits
	.sectionflags	@""
	.align	16
	.zero		1024


//--------------------- .nv.shared.reserved.0     --------------------------
	.section	.nv.shared.reserved.0,"aw",@nobits
	.weak		__nv_reservedSMEM_offset_0_alias
	.size		__nv_reservedSMEM_offset_0_alias, 0, 0
	.other		__nv_reservedSMEM_offset_0_alias,@"STO_CUDA_RESERVED_SHARED STV_DEFAULT"
__nv_reservedSMEM_offset_0_alias:
	.zero		0


//--------------------- .nv.global                --------------------------
	.section	.nv.global,"aw",@nobits
.nv.global:
	.type		_ZN39_INTERNAL_35329567_4_k_cu_1350bf24_44584cute1_E,@object
	.size		_ZN39_INTERNAL_35329567_4_k_cu_1350bf24_44584cute1_E,(_ZN39_INTERNAL_35329567_4_k_cu_1350bf24_44584cuda3std3__45__cpo6cbeginE - _ZN39_INTERNAL_35329567_4_k_cu_1350bf24_44584cute1_E)
_ZN39_INTERNAL_35329567_4_k_cu_1350bf24_44584cute1_E:
	.zero		1
	.type		_ZN39_INTERNAL_35329567_4_k_cu_1350bf24_44584cuda3std3__45__cpo6cbeginE,@object
	.size		_ZN39_INTERNAL_35329567_4_k_cu_1350bf24_44584cuda3std3__45__cpo6cbeginE,(_ZN39_INTERNAL_35329567_4_k_cu_1350bf24_44584cuda3std3__48in_placeE - _ZN39_INTERNAL_35329567_4_k_cu_1350bf24_44584cuda3std3__45__cpo6cbeginE)
_ZN39_INTERNAL_35329567_4_k_cu_1350bf24_44584cuda3std3__45__cpo6cbeginE:
	.zero		1
	.type		_ZN39_INTERNAL_35329567_4_k_cu_1350bf24_44584cuda3std3__48in_placeE,@object
	.size		_ZN39_INTERNAL_35329567_4_k_cu_1350bf24_44584cuda3std3__48in_placeE,(_ZN39_INTERNAL_35329567_4_k_cu_1350bf24_44584cuda3std6ranges3__45__cpo9iter_moveE - _ZN39_INTERNAL_35329567_4_k_cu_1350bf24_44584cuda3std3__48in_placeE)
_ZN39_INTERNAL_35329567_4_k_cu_1350bf24_44584cuda3std3__48in_placeE:
	.zero		1
	.type		_ZN39_INTERNAL_35329567_4_k_cu_1350bf24_44584cuda3std6ranges3__45__cpo9iter_moveE,@object
	.size		_ZN39_INTERNAL_35329567_4_k_cu_1350bf24_44584cuda3std6ranges3__45__cpo9iter_moveE,(_ZN39_INTERNAL_35329567_4_k_cu_1350bf24_44584cuda3std3__45__cpo5beginE - _ZN39_INTERNAL_35329567_4_k_cu_1350bf24_44584cuda3std6ranges3__45__cpo9iter_moveE)
_ZN39_INTERNAL_35329567_4_k_cu_1350bf24_44584cuda3std6ranges3__45__cpo9iter_moveE:
	.zero		1
	.type		_ZN39_INTERNAL_35329567_4_k_cu_1350bf24_44584cuda3std3__45__cpo5beginE,@object
	.size		_ZN39_INTERNAL_35329567_4_k_cu_1350bf24_44584cuda3std3__45__cpo5beginE,(_ZN39_INTERNAL_35329567_4_k_cu_1350bf24_44584cuda3std3__441_GLOBAL__N__35329567_4_k_cu_1350bf24_44586ignoreE - _ZN39_INTERNAL_35329567_4_k_cu_1350bf24_44584cuda3std3__45__cpo5beginE)
_ZN39_INTERNAL_35329567_4_k_cu_1350bf24_44584cuda3std3__45__cpo5beginE:
	.zero		1
	.type		_ZN39_INTERNAL_35329567_4_k_cu_1350bf24_44584cuda3std3__441_GLOBAL__N__35329567_4_k_cu_1350bf24_44586ignoreE,@object
	.size		_ZN39_INTERNAL_35329567_4_k_cu_1350bf24_44584cuda3std3__441_GLOBAL__N__35329567_4_k_cu_1350bf24_44586ignoreE,(_ZN39_INTERNAL_35329567_4_k_cu_1350bf24_44584cute7productE - _ZN39_INTERNAL_35329567_4_k_cu_1350bf24_44584cuda3std3__441_GLOBAL__N__35329567_4_k_cu_1350bf24_44586ignoreE)
_ZN39_INTERNAL_35329567_4_k_cu_1350bf24_44584cuda3std3__441_GLOBAL__N__35329567_4_k_cu_1350bf24_44586ignoreE:
	.zero		1
	.type		_ZN39_INTERNAL_35329567_4_k_cu_1350bf24_44584cute7productE,@object
	.size		_ZN39_INTERNAL_35329567_4_k_cu_1350bf24_44584cute7productE,(_ZN39_INTERNAL_35329567_4_k_cu_1350bf24_44584cuda3std3__45__cpo3endE - _ZN39_INTERNAL_35329567_4_k_cu_1350bf24_44584cute7productE)
_ZN39_INTERNAL_35329567_4_k_cu_1350bf24_44584cute7productE:
	.zero		1
	.type		_ZN39_INTERNAL_35329567_4_k_cu_1350bf24_44584cuda3std3__45__cpo3endE,@object
	.size		_ZN39_INTERNAL_35329567_4_k_cu_1350bf24_44584cuda3std3__45__cpo3endE,(_ZN39_INTERNAL_35329567_4_k_cu_1350bf24_44584cuda3std3__419piecewise_constructE - _ZN39_INTERNAL_35329567_4_k_cu_1350bf24_44584cuda3std3__45__cpo3endE)
_ZN39_INTERNAL_35329567_4_k_cu_1350bf24_44584cuda3std3__45__cpo3endE:
	.zero		1
	.type		_ZN39_INTERNAL_35329567_4_k_cu_1350bf24_44584cuda3std3__419piecewise_constructE,@object
	.size		_ZN39_INTERNAL_35329567_4_k_cu_1350bf24_44584cuda3std3__419piecewise_constructE,(_ZN39_INTERNAL_35329567_4_k_cu_1350bf24_44584cuda3std3__45__cpo4cendE - _ZN39_INTERNAL_35329567_4_k_cu_1350bf24_44584cuda3std3__419piecewise_constructE)
_ZN39_INTERNAL_35329567_4_k_cu_1350bf24_44584cuda3std3__419piecewise_constructE:
	.zero		1
	.type		_ZN39_INTERNAL_35329567_4_k_cu_1350bf24_44584cuda3std3__45__cpo4cendE,@object
	.size		_ZN39_INTERNAL_35329567_4_k_cu_1350bf24_44584cuda3std3__45__cpo4cendE,(_ZN39_INTERNAL_35329567_4_k_cu_1350bf24_44584cuda3std6ranges3__45__cpo4swapE - _ZN39_INTERNAL_35329567_4_k_cu_1350bf24_44584cuda3std3__45__cpo4cendE)
_ZN39_INTERNAL_35329567_4_k_cu_1350bf24_44584cuda3std3__45__cpo4cendE:
	.zero		1
	.type		_ZN39_INTERNAL_35329567_4_k_cu_1350bf24_44584cuda3std6ranges3__45__cpo4swapE,@object
	.size		_ZN39_INTERNAL_35329567_4_k_cu_1350bf24_44584cuda3std6ranges3__45__cpo4swapE,(.L_7 - _ZN39_INTERNAL_35329567_4_k_cu_1350bf24_44584cuda3std6ranges3__45__cpo4swapE)
_ZN39_INTERNAL_35329567_4_k_cu_1350bf24_44584cuda3std6ranges3__45__cpo4swapE:
	.zero		1
.L_7:


//--------------------- .nv.constant0._ZN7cutlass13device_kernelINS_4gemm6kernel13GemmUniversalIN4cute5tupleIJiiiiEEENS1_10collective13CollectiveMmaINS1_37MainloopSm90TmaGmmaWarpSpecializedFP8ILi3ENS5_IJNS4_1CILi1EEENSA_ILi2EEESB_EEENS1_35KernelTmaWarpSpecializedCooperativeEEENS5_IJNSA_ILi256EEESG_NSA_ILi128EEEEEENS_12float_e4m3_tENS5_IJlSB_lEEESJ_SK_NS4_8TiledMMAINS4_8MMA_AtomIJNS4_4SM904GMMA31MMA_64x256x32_F32E4M3E4M3_SS_TNILNSO_7ScaleInE1ELSQ_1EEEEEENS4_6LayoutINS5_IJSC_SB_SB_EEENS5_IJSB_NSA_ILi0EEESV_EEEEENS5_IJNS4_10UnderscoreESY_SY_EEEEENS4_23SM90_TMA_LOAD_MULTICASTENS4_14ComposedLayoutINS4_7SwizzleILi3ELi4ELi3EEENS4_18smem_ptr_flag_bitsILi8EEENST_INS5_IJNSA_ILi8EEESH_EEENS5_IJSH_SB_EEEEEEEvNS4_8identityENS4_13SM90_TMA_LOADES1B_vS1C_EENS_8epilogue10collective6detail29Sm90TmaWarpSpecializedAdapterINS1G_15DefaultEpilogueISJ_SK_SK_NS1F_6thread17LinearCombinationISJ_Li1EffLNS1K_9ScaleType4KindE0ELNS_15FloatRoundStyleE2ESJ_EENS1_15EpilogueDefaultEEEEEvvEEEEvNT_6ParamsE --------------------------
	.section	.nv.constant0._ZN7cutlass13device_kernelINS_4gemm6kernel13GemmUniversalIN4cute5tupleIJiiiiEEENS1_10collective13CollectiveMmaINS1_37MainloopSm90TmaGmmaWarpSpecializedFP8ILi3ENS5_IJNS4_1CILi1EEENSA_ILi2EEESB_EEENS1_35KernelTmaWarpSpecializedCooperativeEEENS5_IJNSA_ILi256EEESG_NSA_ILi128EEEEEENS_12float_e4m3_tENS5_IJlSB_lEEESJ_SK_NS4_8TiledMMAINS4_8MMA_AtomIJNS4_4SM904GMMA31MMA_64x256x32_F32E4M3E4M3_SS_TNILNSO_7ScaleInE1ELSQ_1EEEEEENS4_6LayoutINS5_IJSC_SB_SB_EEENS5_IJSB_NSA_ILi0EEESV_EEEEENS5_IJNS4_10UnderscoreESY_SY_EEEEENS4_23SM90_TMA_LOAD_MULTICASTENS4_14ComposedLayoutINS4_7SwizzleILi3ELi4ELi3EEENS4_18smem_ptr_flag_bitsILi8EEENST_INS5_IJNSA_ILi8EEESH_EEENS5_IJSH_SB_EEEEEEEvNS4_8identityENS4_13SM90_TMA_LOADES1B_vS1C_EENS_8epilogue10collective6detail29Sm90TmaWarpSpecializedAdapterINS1G_15DefaultEpilogueISJ_SK_SK_NS1F_6thread17LinearCombinationISJ_Li1EffLNS1K_9ScaleType4KindE0ELNS_15FloatRoundStyleE2ESJ_EENS1_15EpilogueDefaultEEEEEvvEEEEvNT_6ParamsE,"a",@progbits
	.sectionflags	@""
	.align	4
.nv.constant0._ZN7cutlass13device_kernelINS_4gemm6kernel13GemmUniversalIN4cute5tupleIJiiiiEEENS1_10collective13CollectiveMmaINS1_37MainloopSm90TmaGmmaWarpSpecializedFP8ILi3ENS5_IJNS4_1CILi1EEENSA_ILi2EEESB_EEENS1_35KernelTmaWarpSpecializedCooperativeEEENS5_IJNSA_ILi256EEESG_NSA_ILi128EEEEEENS_12float_e4m3_tENS5_IJlSB_lEEESJ_SK_NS4_8TiledMMAINS4_8MMA_AtomIJNS4_4SM904GMMA31MMA_64x256x32_F32E4M3E4M3_SS_TNILNSO_7ScaleInE1ELSQ_1EEEEEENS4_6LayoutINS5_IJSC_SB_SB_EEENS5_IJSB_NSA_ILi0EEESV_EEEEENS5_IJNS4_10UnderscoreESY_SY_EEEEENS4_23SM90_TMA_LOAD_MULTICASTENS4_14ComposedLayoutINS4_7SwizzleILi3ELi4ELi3EEENS4_18smem_ptr_flag_bitsILi8EEENST_INS5_IJNSA_ILi8EEESH_EEENS5_IJSH_SB_EEEEEEEvNS4_8identityENS4_13SM90_TMA_LOADES1B_vS1C_EENS_8epilogue10collective6detail29Sm90TmaWarpSpecializedAdapterINS1G_15DefaultEpilogueISJ_SK_SK_NS1F_6thread17LinearCombinationISJ_Li1EffLNS1K_9ScaleType4KindE0ELNS_15FloatRoundStyleE2ESJ_EENS1_15EpilogueDefaultEEEEEvvEEEEvNT_6ParamsE:
	.zero		1664


//--------------------- SYMBOLS --------------------------

	.type		.nv.reservedSmem.offset0,@object
	.size		.nv.reservedSmem.offset0,0x4
